//
// Generated by NVIDIA NVVM Compiler
//
// Compiler Build ID: CL-36424714
// Cuda compilation tools, release 13.0, V13.0.88
// Based on NVVM 20.0.0
//

.version 9.0
.target sm_100
.address_size 64

	// .globl	_Z10xInitRangePdddi
.extern .func  (.param .b32 func_retval0) vprintf
(
	.param .b64 vprintf_param_0,
	.param .b64 vprintf_param_1
)
;
.func  (.param .b64 func_retval0) __internal_accurate_pow
(
	.param .b64 __internal_accurate_pow_param_0,
	.param .b64 __internal_accurate_pow_param_1
)
;
// _ZZ6matMulPdS_S_iiiE2As has been demoted
// _ZZ6matMulPdS_S_iiiE2Bs has been demoted
.global .align 1 .b8 $str[11] = {77, 97, 116, 104, 32, 69, 114, 114, 111, 114};

.visible .entry _Z10xInitRangePdddi(
	.param .u64 .ptr .align 1 _Z10xInitRangePdddi_param_0,
	.param .f64 _Z10xInitRangePdddi_param_1,
	.param .f64 _Z10xInitRangePdddi_param_2,
	.param .u32 _Z10xInitRangePdddi_param_3
)
{
	.reg .pred 	%p<2>;
	.reg .b32 	%r<7>;
	.reg .b64 	%rd<5>;
	.reg .b64 	%fd<8>;

	ld.param.u64 	%rd1, [_Z10xInitRangePdddi_param_0];
	ld.param.f64 	%fd2, [_Z10xInitRangePdddi_param_1];
	ld.param.f64 	%fd3, [_Z10xInitRangePdddi_param_2];
	ld.param.u32 	%r2, [_Z10xInitRangePdddi_param_3];
	mov.u32 	%r3, %ctaid.x;
	mov.u32 	%r4, %ntid.x;
	mov.u32 	%r5, %tid.x;
	mad.lo.s32 	%r1, %r3, %r4, %r5;
	sub.f64 	%fd4, %fd3, %fd2;
	add.s32 	%r6, %r2, -1;
	cvt.rn.f64.s32 	%fd5, %r6;
	div.rn.f64 	%fd1, %fd4, %fd5;
	setp.ge.s32 	%p1, %r1, %r2;
	@%p1 bra 	$L__BB0_2;
	cvta.to.global.u64 	%rd2, %rd1;
	cvt.rn.f64.s32 	%fd6, %r1;
	fma.rn.f64 	%fd7, %fd1, %fd6, %fd2;
	mul.wide.s32 	%rd3, %r1, 8;
	add.s64 	%rd4, %rd2, %rd3;
	st.global.f64 	[%rd4], %fd7;
$L__BB0_2:
	ret;

}
	// .globl	_Z11vandermondePdS_ii
.visible .entry _Z11vandermondePdS_ii(
	.param .u64 .ptr .align 1 _Z11vandermondePdS_ii_param_0,
	.param .u64 .ptr .align 1 _Z11vandermondePdS_ii_param_1,
	.param .u32 _Z11vandermondePdS_ii_param_2,
	.param .u32 _Z11vandermondePdS_ii_param_3
)
{
	.reg .pred 	%p<22>;
	.reg .b32 	%r<35>;
	.reg .b64 	%rd<11>;
	.reg .b64 	%fd<20>;

	ld.param.u64 	%rd2, [_Z11vandermondePdS_ii_param_0];
	ld.param.u64 	%rd3, [_Z11vandermondePdS_ii_param_1];
	ld.param.u32 	%r7, [_Z11vandermondePdS_ii_param_2];
	ld.param.u32 	%r8, [_Z11vandermondePdS_ii_param_3];
	mov.u32 	%r10, %ctaid.y;
	mov.u32 	%r11, %ntid.y;
	mov.u32 	%r12, %tid.y;
	mad.lo.s32 	%r13, %r10, %r11, %r12;
	mov.u32 	%r14, %ctaid.x;
	mov.u32 	%r15, %ntid.x;
	mov.u32 	%r16, %tid.x;
	mad.lo.s32 	%r2, %r14, %r15, %r16;
	setp.gt.s32 	%p4, %r2, %r7;
	setp.ge.s32 	%p5, %r13, %r8;
	or.pred  	%p6, %p4, %p5;
	@%p6 bra 	$L__BB1_9;
	cvta.to.global.u64 	%rd4, %rd2;
	add.s32 	%r17, %r7, 1;
	mad.lo.s32 	%r18, %r13, %r7, %r13;
	add.s32 	%r3, %r18, %r2;
	mul.wide.u32 	%rd5, %r13, 8;
	add.s64 	%rd6, %rd4, %rd5;
	ld.global.f64 	%fd1, [%rd6];
	rem.s32 	%r4, %r2, %r17;
	cvt.rn.f64.s32 	%fd2, %r4;
	{
	.reg .b32 %temp; 
	mov.b64 	{%temp, %r5}, %fd1;
	}
	{
	.reg .b32 %temp; 
	mov.b64 	{%temp, %r6}, %fd2;
	}
	shr.u32 	%r19, %r6, 20;
	and.b32  	%r20, %r19, 2047;
	add.s32 	%r21, %r20, -1012;
	mov.b64 	%rd7, %fd2;
	shl.b64 	%rd1, %rd7, %r21;
	setp.eq.s64 	%p21, %rd1, -9223372036854775808;
	abs.f64 	%fd3, %fd1;
	{ // callseq 0, 0
	.param .b64 param0;
	st.param.f64 	[param0], %fd3;
	.param .b64 param1;
	st.param.f64 	[param1], %fd2;
	.param .b64 retval0;
	call.uni (retval0), 
	__internal_accurate_pow, 
	(
	param0, 
	param1
	);
	ld.param.f64 	%fd10, [retval0];
	} // callseq 0
	setp.lt.s32 	%p8, %r5, 0;
	neg.f64 	%fd12, %fd10;
	selp.f64 	%fd13, %fd12, %fd10, %p21;
	selp.f64 	%fd19, %fd13, %fd10, %p8;
	setp.neu.f64 	%p9, %fd1, 0d0000000000000000;
	@%p9 bra 	$L__BB1_3;
	setp.eq.s64 	%p10, %rd1, -9223372036854775808;
	abs.f64 	%fd14, %fd2;
	setp.neu.f64 	%p11, %fd14, 0d3FE0000000000000;
	and.pred  	%p21, %p11, %p10;
	selp.b32 	%r22, %r5, 0, %p21;
	setp.lt.s32 	%p12, %r6, 0;
	or.b32  	%r23, %r22, 2146435072;
	selp.b32 	%r24, %r23, %r22, %p12;
	mov.b32 	%r25, 0;
	mov.b64 	%fd19, {%r25, %r24};
$L__BB1_3:
	add.f64 	%fd15, %fd1, %fd2;
	{
	.reg .b32 %temp; 
	mov.b64 	{%temp, %r26}, %fd15;
	}
	and.b32  	%r27, %r26, 2146435072;
	setp.ne.s32 	%p13, %r27, 2146435072;
	@%p13 bra 	$L__BB1_8;
	setp.num.f64 	%p14, %fd1, %fd1;
	@%p14 bra 	$L__BB1_6;
	add.rn.f64 	%fd19, %fd1, %fd2;
	bra.uni 	$L__BB1_8;
$L__BB1_6:
	setp.neu.f64 	%p15, %fd3, 0d7FF0000000000000;
	@%p15 bra 	$L__BB1_8;
	setp.lt.s32 	%p16, %r5, 0;
	setp.lt.s32 	%p17, %r6, 0;
	selp.b32 	%r28, 0, 2146435072, %p17;
	and.b32  	%r29, %r6, 2147483647;
	setp.ne.s32 	%p18, %r29, 1071644672;
	or.b32  	%r30, %r28, -2147483648;
	selp.b32 	%r31, %r30, %r28, %p18;
	selp.b32 	%r32, %r31, %r28, %p21;
	selp.b32 	%r33, %r32, %r28, %p16;
	mov.b32 	%r34, 0;
	mov.b64 	%fd19, {%r34, %r33};
$L__BB1_8:
	setp.eq.f64 	%p19, %fd1, 0d3FF0000000000000;
	setp.eq.s32 	%p20, %r4, 0;
	selp.f64 	%fd16, 0d3FF0000000000000, %fd19, %p20;
	selp.f64 	%fd17, 0d3FF0000000000000, %fd16, %p19;
	cvta.to.global.u64 	%rd8, %rd3;
	mul.wide.s32 	%rd9, %r3, 8;
	add.s64 	%rd10, %rd8, %rd9;
	st.global.f64 	[%rd10], %fd17;
$L__BB1_9:
	ret;

}
	// .globl	_Z9transposePdS_ii
.visible .entry _Z9transposePdS_ii(
	.param .u64 .ptr .align 1 _Z9transposePdS_ii_param_0,
	.param .u64 .ptr .align 1 _Z9transposePdS_ii_param_1,
	.param .u32 _Z9transposePdS_ii_param_2,
	.param .u32 _Z9transposePdS_ii_param_3
)
{
	.reg .pred 	%p<4>;
	.reg .b32 	%r<15>;
	.reg .b64 	%rd<9>;
	.reg .b64 	%fd<2>;

	ld.param.u64 	%rd1, [_Z9transposePdS_ii_param_0];
	ld.param.u64 	%rd2, [_Z9transposePdS_ii_param_1];
	ld.param.u32 	%r5, [_Z9transposePdS_ii_param_2];
	ld.param.u32 	%r4, [_Z9transposePdS_ii_param_3];
	mov.u32 	%r6, %ctaid.x;
	mov.u32 	%r7, %ntid.x;
	mov.u32 	%r8, %tid.x;
	mad.lo.s32 	%r1, %r6, %r7, %r8;
	mov.u32 	%r9, %ctaid.y;
	mov.u32 	%r10, %ntid.y;
	mov.u32 	%r11, %tid.y;
	mad.lo.s32 	%r12, %r9, %r10, %r11;
	setp.ge.s32 	%p1, %r1, %r4;
	setp.ge.s32 	%p2, %r12, %r5;
	or.pred  	%p3, %p1, %p2;
	@%p3 bra 	$L__BB2_2;
	cvta.to.global.u64 	%rd3, %rd1;
	cvta.to.global.u64 	%rd4, %rd2;
	mad.lo.s32 	%r13, %r4, %r12, %r1;
	mad.lo.s32 	%r14, %r5, %r1, %r12;
	mul.wide.s32 	%rd5, %r13, 8;
	add.s64 	%rd6, %rd3, %rd5;
	ld.global.f64 	%fd1, [%rd6];
	mul.wide.s32 	%rd7, %r14, 8;
	add.s64 	%rd8, %rd4, %rd7;
	st.global.f64 	[%rd8], %fd1;
$L__BB2_2:
	ret;

}
	// .globl	_Z6matMulPdS_S_iii
.visible .entry _Z6matMulPdS_S_iii(
	.param .u64 .ptr .align 1 _Z6matMulPdS_S_iii_param_0,
	.param .u64 .ptr .align 1 _Z6matMulPdS_S_iii_param_1,
	.param .u64 .ptr .align 1 _Z6matMulPdS_S_iii_param_2,
	.param .u32 _Z6matMulPdS_S_iii_param_3,
	.param .u32 _Z6matMulPdS_S_iii_param_4,
	.param .u32 _Z6matMulPdS_S_iii_param_5
)
{
	.reg .pred 	%p<12>;
	.reg .b32 	%r<45>;
	.reg .b32 	%f<105>;
	.reg .b64 	%rd<13>;
	.reg .b64 	%fd<73>;
	// demoted variable
	.shared .align 4 .b8 _ZZ6matMulPdS_S_iiiE2As[4096];
	// demoted variable
	.shared .align 4 .b8 _ZZ6matMulPdS_S_iiiE2Bs[4096];
	ld.param.u64 	%rd3, [_Z6matMulPdS_S_iii_param_0];
	ld.param.u64 	%rd4, [_Z6matMulPdS_S_iii_param_1];
	ld.param.u64 	%rd5, [_Z6matMulPdS_S_iii_param_2];
	ld.param.u32 	%r23, [_Z6matMulPdS_S_iii_param_3];
	ld.param.u32 	%r24, [_Z6matMulPdS_S_iii_param_4];
	ld.param.u32 	%r25, [_Z6matMulPdS_S_iii_param_5];
	mov.u32 	%r26, %ctaid.y;
	mov.u32 	%r27, %ntid.y;
	mov.u32 	%r42, %tid.y;
	mad.lo.s32 	%r2, %r26, %r27, %r42;
	mov.u32 	%r28, %ctaid.x;
	mov.u32 	%r29, %ntid.x;
	mov.u32 	%r40, %tid.x;
	mad.lo.s32 	%r4, %r28, %r29, %r40;
	setp.lt.s32 	%p1, %r24, -30;
	mov.f64 	%fd72, 0d0000000000000000;
	@%p1 bra 	$L__BB3_7;
	add.s32 	%r30, %r24, -1;
	shr.s32 	%r31, %r30, 31;
	shr.u32 	%r32, %r31, 27;
	add.s32 	%r33, %r30, %r32;
	shr.s32 	%r34, %r33, 5;
	neg.s32 	%r44, %r34;
	shl.b32 	%r35, %r42, 7;
	mov.u32 	%r36, _ZZ6matMulPdS_S_iiiE2As;
	add.s32 	%r5, %r36, %r35;
	shl.b32 	%r37, %r40, 2;
	add.s32 	%r6, %r5, %r37;
	mov.u32 	%r38, _ZZ6matMulPdS_S_iiiE2Bs;
	add.s32 	%r8, %r38, %r37;
	add.s32 	%r7, %r8, %r35;
	mad.lo.s32 	%r43, %r42, %r25, %r4;
	shl.b32 	%r11, %r25, 5;
	mad.lo.s32 	%r41, %r24, %r2, %r40;
	cvta.to.global.u64 	%rd1, %rd3;
	cvta.to.global.u64 	%rd2, %rd4;
	mov.f64 	%fd72, 0d0000000000000000;
$L__BB3_2:
	setp.ge.s32 	%p2, %r2, %r23;
	setp.ge.s32 	%p3, %r40, %r24;
	mov.f32 	%f103, 0f00000000;
	or.pred  	%p4, %p2, %p3;
	@%p4 bra 	$L__BB3_4;
	mul.wide.s32 	%rd6, %r41, 8;
	add.s64 	%rd7, %rd1, %rd6;
	ld.global.f64 	%fd6, [%rd7];
	cvt.rn.f32.f64 	%f103, %fd6;
$L__BB3_4:
	setp.ge.s32 	%p5, %r4, %r25;
	st.shared.f32 	[%r6], %f103;
	setp.ge.s32 	%p6, %r42, %r24;
	mov.f32 	%f104, 0f00000000;
	or.pred  	%p7, %p5, %p6;
	@%p7 bra 	$L__BB3_6;
	mul.wide.s32 	%rd8, %r43, 8;
	add.s64 	%rd9, %rd2, %rd8;
	ld.global.f64 	%fd7, [%rd9];
	cvt.rn.f32.f64 	%f104, %fd7;
$L__BB3_6:
	st.shared.f32 	[%r7], %f104;
	bar.sync 	0;
	ld.shared.f32 	%f7, [%r5];
	ld.shared.f32 	%f8, [%r8];
	mul.f32 	%f9, %f7, %f8;
	cvt.f64.f32 	%fd8, %f9;
	add.f64 	%fd9, %fd72, %fd8;
	ld.shared.f32 	%f10, [%r5+4];
	ld.shared.f32 	%f11, [%r8+128];
	mul.f32 	%f12, %f10, %f11;
	cvt.f64.f32 	%fd10, %f12;
	add.f64 	%fd11, %fd9, %fd10;
	ld.shared.f32 	%f13, [%r5+8];
	ld.shared.f32 	%f14, [%r8+256];
	mul.f32 	%f15, %f13, %f14;
	cvt.f64.f32 	%fd12, %f15;
	add.f64 	%fd13, %fd11, %fd12;
	ld.shared.f32 	%f16, [%r5+12];
	ld.shared.f32 	%f17, [%r8+384];
	mul.f32 	%f18, %f16, %f17;
	cvt.f64.f32 	%fd14, %f18;
	add.f64 	%fd15, %fd13, %fd14;
	ld.shared.f32 	%f19, [%r5+16];
	ld.shared.f32 	%f20, [%r8+512];
	mul.f32 	%f21, %f19, %f20;
	cvt.f64.f32 	%fd16, %f21;
	add.f64 	%fd17, %fd15, %fd16;
	ld.shared.f32 	%f22, [%r5+20];
	ld.shared.f32 	%f23, [%r8+640];
	mul.f32 	%f24, %f22, %f23;
	cvt.f64.f32 	%fd18, %f24;
	add.f64 	%fd19, %fd17, %fd18;
	ld.shared.f32 	%f25, [%r5+24];
	ld.shared.f32 	%f26, [%r8+768];
	mul.f32 	%f27, %f25, %f26;
	cvt.f64.f32 	%fd20, %f27;
	add.f64 	%fd21, %fd19, %fd20;
	ld.shared.f32 	%f28, [%r5+28];
	ld.shared.f32 	%f29, [%r8+896];
	mul.f32 	%f30, %f28, %f29;
	cvt.f64.f32 	%fd22, %f30;
	add.f64 	%fd23, %fd21, %fd22;
	ld.shared.f32 	%f31, [%r5+32];
	ld.shared.f32 	%f32, [%r8+1024];
	mul.f32 	%f33, %f31, %f32;
	cvt.f64.f32 	%fd24, %f33;
	add.f64 	%fd25, %fd23, %fd24;
	ld.shared.f32 	%f34, [%r5+36];
	ld.shared.f32 	%f35, [%r8+1152];
	mul.f32 	%f36, %f34, %f35;
	cvt.f64.f32 	%fd26, %f36;
	add.f64 	%fd27, %fd25, %fd26;
	ld.shared.f32 	%f37, [%r5+40];
	ld.shared.f32 	%f38, [%r8+1280];
	mul.f32 	%f39, %f37, %f38;
	cvt.f64.f32 	%fd28, %f39;
	add.f64 	%fd29, %fd27, %fd28;
	ld.shared.f32 	%f40, [%r5+44];
	ld.shared.f32 	%f41, [%r8+1408];
	mul.f32 	%f42, %f40, %f41;
	cvt.f64.f32 	%fd30, %f42;
	add.f64 	%fd31, %fd29, %fd30;
	ld.shared.f32 	%f43, [%r5+48];
	ld.shared.f32 	%f44, [%r8+1536];
	mul.f32 	%f45, %f43, %f44;
	cvt.f64.f32 	%fd32, %f45;
	add.f64 	%fd33, %fd31, %fd32;
	ld.shared.f32 	%f46, [%r5+52];
	ld.shared.f32 	%f47, [%r8+1664];
	mul.f32 	%f48, %f46, %f47;
	cvt.f64.f32 	%fd34, %f48;
	add.f64 	%fd35, %fd33, %fd34;
	ld.shared.f32 	%f49, [%r5+56];
	ld.shared.f32 	%f50, [%r8+1792];
	mul.f32 	%f51, %f49, %f50;
	cvt.f64.f32 	%fd36, %f51;
	add.f64 	%fd37, %fd35, %fd36;
	ld.shared.f32 	%f52, [%r5+60];
	ld.shared.f32 	%f53, [%r8+1920];
	mul.f32 	%f54, %f52, %f53;
	cvt.f64.f32 	%fd38, %f54;
	add.f64 	%fd39, %fd37, %fd38;
	ld.shared.f32 	%f55, [%r5+64];
	ld.shared.f32 	%f56, [%r8+2048];
	mul.f32 	%f57, %f55, %f56;
	cvt.f64.f32 	%fd40, %f57;
	add.f64 	%fd41, %fd39, %fd40;
	ld.shared.f32 	%f58, [%r5+68];
	ld.shared.f32 	%f59, [%r8+2176];
	mul.f32 	%f60, %f58, %f59;
	cvt.f64.f32 	%fd42, %f60;
	add.f64 	%fd43, %fd41, %fd42;
	ld.shared.f32 	%f61, [%r5+72];
	ld.shared.f32 	%f62, [%r8+2304];
	mul.f32 	%f63, %f61, %f62;
	cvt.f64.f32 	%fd44, %f63;
	add.f64 	%fd45, %fd43, %fd44;
	ld.shared.f32 	%f64, [%r5+76];
	ld.shared.f32 	%f65, [%r8+2432];
	mul.f32 	%f66, %f64, %f65;
	cvt.f64.f32 	%fd46, %f66;
	add.f64 	%fd47, %fd45, %fd46;
	ld.shared.f32 	%f67, [%r5+80];
	ld.shared.f32 	%f68, [%r8+2560];
	mul.f32 	%f69, %f67, %f68;
	cvt.f64.f32 	%fd48, %f69;
	add.f64 	%fd49, %fd47, %fd48;
	ld.shared.f32 	%f70, [%r5+84];
	ld.shared.f32 	%f71, [%r8+2688];
	mul.f32 	%f72, %f70, %f71;
	cvt.f64.f32 	%fd50, %f72;
	add.f64 	%fd51, %fd49, %fd50;
	ld.shared.f32 	%f73, [%r5+88];
	ld.shared.f32 	%f74, [%r8+2816];
	mul.f32 	%f75, %f73, %f74;
	cvt.f64.f32 	%fd52, %f75;
	add.f64 	%fd53, %fd51, %fd52;
	ld.shared.f32 	%f76, [%r5+92];
	ld.shared.f32 	%f77, [%r8+2944];
	mul.f32 	%f78, %f76, %f77;
	cvt.f64.f32 	%fd54, %f78;
	add.f64 	%fd55, %fd53, %fd54;
	ld.shared.f32 	%f79, [%r5+96];
	ld.shared.f32 	%f80, [%r8+3072];
	mul.f32 	%f81, %f79, %f80;
	cvt.f64.f32 	%fd56, %f81;
	add.f64 	%fd57, %fd55, %fd56;
	ld.shared.f32 	%f82, [%r5+100];
	ld.shared.f32 	%f83, [%r8+3200];
	mul.f32 	%f84, %f82, %f83;
	cvt.f64.f32 	%fd58, %f84;
	add.f64 	%fd59, %fd57, %fd58;
	ld.shared.f32 	%f85, [%r5+104];
	ld.shared.f32 	%f86, [%r8+3328];
	mul.f32 	%f87, %f85, %f86;
	cvt.f64.f32 	%fd60, %f87;
	add.f64 	%fd61, %fd59, %fd60;
	ld.shared.f32 	%f88, [%r5+108];
	ld.shared.f32 	%f89, [%r8+3456];
	mul.f32 	%f90, %f88, %f89;
	cvt.f64.f32 	%fd62, %f90;
	add.f64 	%fd63, %fd61, %fd62;
	ld.shared.f32 	%f91, [%r5+112];
	ld.shared.f32 	%f92, [%r8+3584];
	mul.f32 	%f93, %f91, %f92;
	cvt.f64.f32 	%fd64, %f93;
	add.f64 	%fd65, %fd63, %fd64;
	ld.shared.f32 	%f94, [%r5+116];
	ld.shared.f32 	%f95, [%r8+3712];
	mul.f32 	%f96, %f94, %f95;
	cvt.f64.f32 	%fd66, %f96;
	add.f64 	%fd67, %fd65, %fd66;
	ld.shared.f32 	%f97, [%r5+120];
	ld.shared.f32 	%f98, [%r8+3840];
	mul.f32 	%f99, %f97, %f98;
	cvt.f64.f32 	%fd68, %f99;
	add.f64 	%fd69, %fd67, %fd68;
	ld.shared.f32 	%f100, [%r5+124];
	ld.shared.f32 	%f101, [%r8+3968];
	mul.f32 	%f102, %f100, %f101;
	cvt.f64.f32 	%fd70, %f102;
	add.f64 	%fd72, %fd69, %fd70;
	bar.sync 	0;
	add.s32 	%r44, %r44, 1;
	add.s32 	%r43, %r43, %r11;
	add.s32 	%r42, %r42, 32;
	add.s32 	%r41, %r41, 32;
	add.s32 	%r40, %r40, 32;
	setp.ne.s32 	%p8, %r44, 1;
	@%p8 bra 	$L__BB3_2;
$L__BB3_7:
	setp.ge.s32 	%p9, %r2, %r23;
	setp.ge.s32 	%p10, %r4, %r25;
	or.pred  	%p11, %p9, %p10;
	@%p11 bra 	$L__BB3_9;
	mad.lo.s32 	%r39, %r25, %r2, %r4;
	cvta.to.global.u64 	%rd10, %rd5;
	mul.wide.s32 	%rd11, %r39, 8;
	add.s64 	%rd12, %rd10, %rd11;
	st.global.f64 	[%rd12], %fd72;
$L__BB3_9:
	ret;

}
	// .globl	_Z18initIdentityMatrixPdi
.visible .entry _Z18initIdentityMatrixPdi(
	.param .u64 .ptr .align 1 _Z18initIdentityMatrixPdi_param_0,
	.param .u32 _Z18initIdentityMatrixPdi_param_1
)
{
	.reg .pred 	%p<3>;
	.reg .b32 	%r<14>;
	.reg .b64 	%rd<5>;
	.reg .b64 	%fd<2>;

	ld.param.u64 	%rd1, [_Z18initIdentityMatrixPdi_param_0];
	ld.param.u32 	%r4, [_Z18initIdentityMatrixPdi_param_1];
	mov.u32 	%r5, %ctaid.x;
	mov.u32 	%r6, %ntid.x;
	mov.u32 	%r7, %tid.x;
	mad.lo.s32 	%r1, %r5, %r6, %r7;
	mov.u32 	%r8, %ctaid.y;
	mov.u32 	%r9, %ntid.y;
	mov.u32 	%r10, %tid.y;
	mad.lo.s32 	%r11, %r8, %r9, %r10;
	max.s32 	%r12, %r1, %r11;
	setp.ge.s32 	%p1, %r12, %r4;
	@%p1 bra 	$L__BB4_2;
	cvta.to.global.u64 	%rd2, %rd1;
	setp.eq.s32 	%p2, %r1, %r11;
	selp.f64 	%fd1, 0d3FF0000000000000, 0d0000000000000000, %p2;
	mad.lo.s32 	%r13, %r4, %r11, %r1;
	mul.wide.s32 	%rd3, %r13, 8;
	add.s64 	%rd4, %rd2, %rd3;
	st.global.f64 	[%rd4], %fd1;
$L__BB4_2:
	ret;

}
	// .globl	_Z9reduceRowPdS_S_ii
.visible .entry _Z9reduceRowPdS_S_ii(
	.param .u64 .ptr .align 1 _Z9reduceRowPdS_S_ii_param_0,
	.param .u64 .ptr .align 1 _Z9reduceRowPdS_S_ii_param_1,
	.param .u64 .ptr .align 1 _Z9reduceRowPdS_S_ii_param_2,
	.param .u32 _Z9reduceRowPdS_S_ii_param_3,
	.param .u32 _Z9reduceRowPdS_S_ii_param_4
)
{
	.reg .pred 	%p<4>;
	.reg .b32 	%r<18>;
	.reg .b64 	%rd<17>;
	.reg .b64 	%fd<5>;

	ld.param.u64 	%rd3, [_Z9reduceRowPdS_S_ii_param_0];
	ld.param.u64 	%rd4, [_Z9reduceRowPdS_S_ii_param_1];
	ld.param.u64 	%rd5, [_Z9reduceRowPdS_S_ii_param_2];
	ld.param.u32 	%r6, [_Z9reduceRowPdS_S_ii_param_3];
	ld.param.u32 	%r5, [_Z9reduceRowPdS_S_ii_param_4];
	cvta.to.global.u64 	%rd1, %rd5;
	cvta.to.global.u64 	%rd2, %rd4;
	mov.u32 	%r7, %ctaid.x;
	mov.u32 	%r8, %ntid.x;
	mov.u32 	%r9, %tid.x;
	mad.lo.s32 	%r1, %r7, %r8, %r9;
	mov.u32 	%r10, %ctaid.y;
	mov.u32 	%r11, %ntid.y;
	mov.u32 	%r12, %tid.y;
	mad.lo.s32 	%r13, %r10, %r11, %r12;
	max.s32 	%r14, %r1, %r13;
	setp.ge.s32 	%p1, %r14, %r6;
	@%p1 bra 	$L__BB5_6;
	mad.lo.s32 	%r3, %r6, %r13, %r1;
	setp.ne.s32 	%p2, %r13, %r5;
	@%p2 bra 	$L__BB5_5;
	mad.lo.s32 	%r15, %r5, %r6, %r5;
	cvta.to.global.u64 	%rd9, %rd3;
	mul.wide.u32 	%rd10, %r15, 8;
	add.s64 	%rd11, %rd9, %rd10;
	ld.global.f64 	%fd1, [%rd11];
	setp.eq.f64 	%p3, %fd1, 0d0000000000000000;
	@%p3 bra 	$L__BB5_4;
	mul.wide.s32 	%rd14, %r3, 8;
	add.s64 	%rd15, %rd2, %rd14;
	ld.global.f64 	%fd3, [%rd15];
	div.rn.f64 	%fd4, %fd3, %fd1;
	add.s64 	%rd16, %rd1, %rd14;
	st.global.f64 	[%rd16], %fd4;
	bra.uni 	$L__BB5_6;
$L__BB5_4:
	mov.u64 	%rd12, $str;
	cvta.global.u64 	%rd13, %rd12;
	{ // callseq 1, 0
	.param .b64 param0;
	st.param.b64 	[param0], %rd13;
	.param .b64 param1;
	st.param.b64 	[param1], 0;
	.param .b32 retval0;
	call.uni (retval0), 
	vprintf, 
	(
	param0, 
	param1
	);
	ld.param.b32 	%r16, [retval0];
	} // callseq 1
	bra.uni 	$L__BB5_6;
$L__BB5_5:
	mul.wide.s32 	%rd6, %r3, 8;
	add.s64 	%rd7, %rd2, %rd6;
	ld.global.f64 	%fd2, [%rd7];
	add.s64 	%rd8, %rd1, %rd6;
	st.global.f64 	[%rd8], %fd2;
$L__BB5_6:
	ret;

}
	// .globl	_Z12substractRowPdS_S_ii
.visible .entry _Z12substractRowPdS_S_ii(
	.param .u64 .ptr .align 1 _Z12substractRowPdS_S_ii_param_0,
	.param .u64 .ptr .align 1 _Z12substractRowPdS_S_ii_param_1,
	.param .u64 .ptr .align 1 _Z12substractRowPdS_S_ii_param_2,
	.param .u32 _Z12substractRowPdS_S_ii_param_3,
	.param .u32 _Z12substractRowPdS_S_ii_param_4
)
{
	.reg .pred 	%p<3>;
	.reg .b32 	%r<18>;
	.reg .b64 	%rd<17>;
	.reg .b64 	%fd<7>;

	ld.param.u64 	%rd3, [_Z12substractRowPdS_S_ii_param_0];
	ld.param.u64 	%rd4, [_Z12substractRowPdS_S_ii_param_1];
	ld.param.u64 	%rd5, [_Z12substractRowPdS_S_ii_param_2];
	ld.param.u32 	%r7, [_Z12substractRowPdS_S_ii_param_3];
	ld.param.u32 	%r6, [_Z12substractRowPdS_S_ii_param_4];
	cvta.to.global.u64 	%rd1, %rd5;
	cvta.to.global.u64 	%rd2, %rd4;
	mov.u32 	%r8, %ctaid.x;
	mov.u32 	%r9, %ntid.x;
	mov.u32 	%r10, %tid.x;
	mad.lo.s32 	%r1, %r8, %r9, %r10;
	mov.u32 	%r11, %ctaid.y;
	mov.u32 	%r12, %ntid.y;
	mov.u32 	%r13, %tid.y;
	mad.lo.s32 	%r14, %r11, %r12, %r13;
	max.s32 	%r15, %r1, %r14;
	setp.ge.s32 	%p1, %r15, %r7;
	@%p1 bra 	$L__BB6_4;
	mul.lo.s32 	%r3, %r7, %r14;
	add.s32 	%r4, %r3, %r1;
	setp.eq.s32 	%p2, %r14, %r6;
	@%p2 bra 	$L__BB6_3;
	add.s32 	%r16, %r3, %r6;
	cvta.to.global.u64 	%rd6, %rd3;
	mul.wide.s32 	%rd7, %r16, 8;
	add.s64 	%rd8, %rd6, %rd7;
	ld.global.f64 	%fd1, [%rd8];
	mul.wide.s32 	%rd9, %r4, 8;
	add.s64 	%rd10, %rd2, %rd9;
	ld.global.f64 	%fd2, [%rd10];
	mad.lo.s32 	%r17, %r6, %r7, %r1;
	mul.wide.s32 	%rd11, %r17, 8;
	add.s64 	%rd12, %rd2, %rd11;
	ld.global.f64 	%fd3, [%rd12];
	mul.f64 	%fd4, %fd1, %fd3;
	sub.f64 	%fd5, %fd2, %fd4;
	add.s64 	%rd13, %rd1, %rd9;
	st.global.f64 	[%rd13], %fd5;
	bra.uni 	$L__BB6_4;
$L__BB6_3:
	mul.wide.s32 	%rd14, %r4, 8;
	add.s64 	%rd15, %rd2, %rd14;
	ld.global.f64 	%fd6, [%rd15];
	add.s64 	%rd16, %rd1, %rd14;
	st.global.f64 	[%rd16], %fd6;
$L__BB6_4:
	ret;

}
.func  (.param .b64 func_retval0) __internal_accurate_pow(
	.param .b64 __internal_accurate_pow_param_0,
	.param .b64 __internal_accurate_pow_param_1
)
{
	.reg .pred 	%p<8>;
	.reg .b32 	%r<49>;
	.reg .b32 	%f<3>;
	.reg .b64 	%fd<109>;

	ld.param.f64 	%fd10, [__internal_accurate_pow_param_0];
	ld.param.f64 	%fd11, [__internal_accurate_pow_param_1];
	{
	.reg .b32 %temp; 
	mov.b64 	{%temp, %r46}, %fd10;
	}
	{
	.reg .b32 %temp; 
	mov.b64 	{%r45, %temp}, %fd10;
	}
	shr.u32 	%r47, %r46, 20;
	setp.gt.u32 	%p1, %r46, 1048575;
	@%p1 bra 	$L__BB7_2;
	mul.f64 	%fd12, %fd10, 0d4350000000000000;
	{
	.reg .b32 %temp; 
	mov.b64 	{%temp, %r46}, %fd12;
	}
	{
	.reg .b32 %temp; 
	mov.b64 	{%r45, %temp}, %fd12;
	}
	shr.u32 	%r16, %r46, 20;
	add.s32 	%r47, %r16, -54;
$L__BB7_2:
	add.s32 	%r48, %r47, -1023;
	and.b32  	%r17, %r46, -2146435073;
	or.b32  	%r18, %r17, 1072693248;
	mov.b64 	%fd107, {%r45, %r18};
	setp.lt.u32 	%p2, %r18, 1073127583;
	@%p2 bra 	$L__BB7_4;
	{
	.reg .b32 %temp; 
	mov.b64 	{%r19, %temp}, %fd107;
	}
	{
	.reg .b32 %temp; 
	mov.b64 	{%temp, %r20}, %fd107;
	}
	add.s32 	%r21, %r20, -1048576;
	mov.b64 	%fd107, {%r19, %r21};
	add.s32 	%r48, %r47, -1022;
$L__BB7_4:
	add.f64 	%fd13, %fd107, 0dBFF0000000000000;
	add.f64 	%fd14, %fd107, 0d3FF0000000000000;
	rcp.approx.ftz.f64 	%fd15, %fd14;
	neg.f64 	%fd16, %fd14;
	fma.rn.f64 	%fd17, %fd16, %fd15, 0d3FF0000000000000;
	fma.rn.f64 	%fd18, %fd17, %fd17, %fd17;
	fma.rn.f64 	%fd19, %fd18, %fd15, %fd15;
	mul.f64 	%fd20, %fd13, %fd19;
	fma.rn.f64 	%fd21, %fd13, %fd19, %fd20;
	mul.f64 	%fd22, %fd21, %fd21;
	fma.rn.f64 	%fd23, %fd22, 0d3EB0F5FF7D2CAFE2, 0d3ED0F5D241AD3B5A;
	fma.rn.f64 	%fd24, %fd23, %fd22, 0d3EF3B20A75488A3F;
	fma.rn.f64 	%fd25, %fd24, %fd22, 0d3F1745CDE4FAECD5;
	fma.rn.f64 	%fd26, %fd25, %fd22, 0d3F3C71C7258A578B;
	fma.rn.f64 	%fd27, %fd26, %fd22, 0d3F6249249242B910;
	fma.rn.f64 	%fd28, %fd27, %fd22, 0d3F89999999999DFB;
	sub.f64 	%fd29, %fd13, %fd21;
	add.f64 	%fd30, %fd29, %fd29;
	neg.f64 	%fd31, %fd21;
	fma.rn.f64 	%fd32, %fd31, %fd13, %fd30;
	mul.f64 	%fd33, %fd19, %fd32;
	fma.rn.f64 	%fd34, %fd22, %fd28, 0d3FB5555555555555;
	mov.f64 	%fd35, 0d3FB5555555555555;
	sub.f64 	%fd36, %fd35, %fd34;
	fma.rn.f64 	%fd37, %fd22, %fd28, %fd36;
	add.f64 	%fd38, %fd37, 0dBC46A4CB00B9E7B0;
	add.f64 	%fd39, %fd34, %fd38;
	sub.f64 	%fd40, %fd34, %fd39;
	add.f64 	%fd41, %fd38, %fd40;
	mul.rn.f64 	%fd42, %fd21, %fd21;
	neg.f64 	%fd43, %fd42;
	fma.rn.f64 	%fd44, %fd21, %fd21, %fd43;
	{
	.reg .b32 %temp; 
	mov.b64 	{%r22, %temp}, %fd33;
	}
	{
	.reg .b32 %temp; 
	mov.b64 	{%temp, %r23}, %fd33;
	}
	add.s32 	%r24, %r23, 1048576;
	mov.b64 	%fd45, {%r22, %r24};
	fma.rn.f64 	%fd46, %fd21, %fd45, %fd44;
	mul.rn.f64 	%fd47, %fd42, %fd21;
	neg.f64 	%fd48, %fd47;
	fma.rn.f64 	%fd49, %fd42, %fd21, %fd48;
	fma.rn.f64 	%fd50, %fd42, %fd33, %fd49;
	fma.rn.f64 	%fd51, %fd46, %fd21, %fd50;
	mul.rn.f64 	%fd52, %fd39, %fd47;
	neg.f64 	%fd53, %fd52;
	fma.rn.f64 	%fd54, %fd39, %fd47, %fd53;
	fma.rn.f64 	%fd55, %fd39, %fd51, %fd54;
	fma.rn.f64 	%fd56, %fd41, %fd47, %fd55;
	add.f64 	%fd57, %fd52, %fd56;
	sub.f64 	%fd58, %fd52, %fd57;
	add.f64 	%fd59, %fd56, %fd58;
	add.f64 	%fd60, %fd21, %fd57;
	sub.f64 	%fd61, %fd21, %fd60;
	add.f64 	%fd62, %fd57, %fd61;
	add.f64 	%fd63, %fd59, %fd62;
	add.f64 	%fd64, %fd33, %fd63;
	add.f64 	%fd65, %fd60, %fd64;
	sub.f64 	%fd66, %fd60, %fd65;
	add.f64 	%fd67, %fd64, %fd66;
	xor.b32  	%r25, %r48, -2147483648;
	mov.b32 	%r26, 1127219200;
	mov.b64 	%fd68, {%r25, %r26};
	mov.b32 	%r27, -2147483648;
	mov.b64 	%fd69, {%r27, %r26};
	sub.f64 	%fd70, %fd68, %fd69;
	fma.rn.f64 	%fd71, %fd70, 0d3FE62E42FEFA39EF, %fd65;
	fma.rn.f64 	%fd72, %fd70, 0dBFE62E42FEFA39EF, %fd71;
	sub.f64 	%fd73, %fd72, %fd65;
	sub.f64 	%fd74, %fd67, %fd73;
	fma.rn.f64 	%fd75, %fd70, 0d3C7ABC9E3B39803F, %fd74;
	add.f64 	%fd76, %fd71, %fd75;
	sub.f64 	%fd77, %fd71, %fd76;
	add.f64 	%fd78, %fd75, %fd77;
	{
	.reg .b32 %temp; 
	mov.b64 	{%temp, %r28}, %fd11;
	}
	{
	.reg .b32 %temp; 
	mov.b64 	{%r29, %temp}, %fd11;
	}
	shl.b32 	%r30, %r28, 1;
	setp.gt.u32 	%p3, %r30, -33554433;
	and.b32  	%r31, %r28, -15728641;
	selp.b32 	%r32, %r31, %r28, %p3;
	mov.b64 	%fd79, {%r29, %r32};
	mul.rn.f64 	%fd80, %fd76, %fd79;
	neg.f64 	%fd81, %fd80;
	fma.rn.f64 	%fd82, %fd76, %fd79, %fd81;
	fma.rn.f64 	%fd83, %fd78, %fd79, %fd82;
	add.f64 	%fd4, %fd80, %fd83;
	sub.f64 	%fd84, %fd80, %fd4;
	add.f64 	%fd5, %fd83, %fd84;
	fma.rn.f64 	%fd85, %fd4, 0d3FF71547652B82FE, 0d4338000000000000;
	{
	.reg .b32 %temp; 
	mov.b64 	{%r13, %temp}, %fd85;
	}
	mov.f64 	%fd86, 0dC338000000000000;
	add.rn.f64 	%fd87, %fd85, %fd86;
	fma.rn.f64 	%fd88, %fd87, 0dBFE62E42FEFA39EF, %fd4;
	fma.rn.f64 	%fd89, %fd87, 0dBC7ABC9E3B39803F, %fd88;
	fma.rn.f64 	%fd90, %fd89, 0d3E5ADE1569CE2BDF, 0d3E928AF3FCA213EA;
	fma.rn.f64 	%fd91, %fd90, %fd89, 0d3EC71DEE62401315;
	fma.rn.f64 	%fd92, %fd91, %fd89, 0d3EFA01997C89EB71;
	fma.rn.f64 	%fd93, %fd92, %fd89, 0d3F2A01A014761F65;
	fma.rn.f64 	%fd94, %fd93, %fd89, 0d3F56C16C1852B7AF;
	fma.rn.f64 	%fd95, %fd94, %fd89, 0d3F81111111122322;
	fma.rn.f64 	%fd96, %fd95, %fd89, 0d3FA55555555502A1;
	fma.rn.f64 	%fd97, %fd96, %fd89, 0d3FC5555555555511;
	fma.rn.f64 	%fd98, %fd97, %fd89, 0d3FE000000000000B;
	fma.rn.f64 	%fd99, %fd98, %fd89, 0d3FF0000000000000;
	fma.rn.f64 	%fd100, %fd99, %fd89, 0d3FF0000000000000;
	{
	.reg .b32 %temp; 
	mov.b64 	{%r14, %temp}, %fd100;
	}
	{
	.reg .b32 %temp; 
	mov.b64 	{%temp, %r15}, %fd100;
	}
	shl.b32 	%r33, %r13, 20;
	add.s32 	%r34, %r33, %r15;
	mov.b64 	%fd108, {%r14, %r34};
	{
	.reg .b32 %temp; 
	mov.b64 	{%temp, %r35}, %fd4;
	}
	mov.b32 	%f2, %r35;
	abs.f32 	%f1, %f2;
	setp.lt.f32 	%p4, %f1, 0f4086232B;
	@%p4 bra 	$L__BB7_7;
	setp.lt.f64 	%p5, %fd4, 0d0000000000000000;
	add.f64 	%fd101, %fd4, 0d7FF0000000000000;
	selp.f64 	%fd108, 0d0000000000000000, %fd101, %p5;
	setp.geu.f32 	%p6, %f1, 0f40874800;
	@%p6 bra 	$L__BB7_7;
	shr.u32 	%r36, %r13, 31;
	add.s32 	%r37, %r13, %r36;
	shr.s32 	%r38, %r37, 1;
	shl.b32 	%r39, %r38, 20;
	add.s32 	%r40, %r15, %r39;
	mov.b64 	%fd102, {%r14, %r40};
	sub.s32 	%r41, %r13, %r38;
	shl.b32 	%r42, %r41, 20;
	add.s32 	%r43, %r42, 1072693248;
	mov.b32 	%r44, 0;
	mov.b64 	%fd103, {%r44, %r43};
	mul.f64 	%fd108, %fd103, %fd102;
$L__BB7_7:
	abs.f64 	%fd104, %fd108;
	setp.eq.f64 	%p7, %fd104, 0d7FF0000000000000;
	fma.rn.f64 	%fd105, %fd108, %fd5, %fd108;
	selp.f64 	%fd106, %fd108, %fd105, %p7;
	st.param.f64 	[func_retval0], %fd106;
	ret;

}


// ===== COMPILED SASS (sm_100) =====

	.target	sm_100

	.elftype	@"ET_EXEC"


//--------------------- .note.nv.tkinfo           --------------------------
	.section	.note.nv.tkinfo,"",@"SHT_NOTE"
	.sectionflags	@"SHF_NOTE_NV_TKINFO"
	.tkinfo
        /*0018*/ 	.word	0x00000002
        /*0030*/ 	.string	""
        /*0030*/ 	.string	"ptxas"
        /*0030*/ 	.string	"Cuda compilation tools, release 13.0, V13.0.88"
        /*0030*/ 	.string	"Build cuda_13.0.r13.0/compiler.36424714_0"
        /*0030*/ 	.string	"-arch sm_100 -m 64 "



//--------------------- .note.nv.cuinfo           --------------------------
	.section	.note.nv.cuinfo,"",@"SHT_NOTE"
	.sectionflags	@"SHF_NOTE_NV_CUINFO"
        /*0018*/ 	.short	0x0002
        /*001a*/ 	.short	0x0064
        /*001c*/ 	.short	0x0082
	.zero		2


//--------------------- .nv.info                  --------------------------
	.section	.nv.info,"",@"SHT_CUDA_INFO"
	.align	4


	//----- nvinfo : EIATTR_REGCOUNT
	.align		4
        /*0000*/ 	.byte	0x04, 0x2f
        /*0002*/ 	.short	(.L_2 - .L_1)
	.align		4
.L_1:
        /*0004*/ 	.word	index@(_Z10xInitRangePdddi)
        /*0008*/ 	.word	0x00000019


	//----- nvinfo : EIATTR_FRAME_SIZE
	.align		4
.L_2:
        /*000c*/ 	.byte	0x04, 0x11
        /*000e*/ 	.short	(.L_4 - .L_3)
	.align		4
.L_3:
        /*0010*/ 	.word	index@($__internal_1_$__cuda_sm20_div_rn_f64_full)
        /*0014*/ 	.word	0x00000000


	//----- nvinfo : EIATTR_FRAME_SIZE
	.align		4
.L_4:
        /*0018*/ 	.byte	0x04, 0x11
        /*001a*/ 	.short	(.L_6 - .L_5)
	.align		4
.L_5:
        /*001c*/ 	.word	index@(_Z10xInitRangePdddi)
        /*0020*/ 	.word	0x00000000


	//----- nvinfo : EIATTR_REGCOUNT
	.align		4
.L_6:
        /*0024*/ 	.byte	0x04, 0x2f
        /*0026*/ 	.short	(.L_8 - .L_7)
	.align		4
.L_7:
        /*0028*/ 	.word	index@(_Z11vandermondePdS_ii)
        /*002c*/ 	.word	0x0000001e


	//----- nvinfo : EIATTR_FRAME_SIZE
	.align		4
.L_8:
        /*0030*/ 	.byte	0x04, 0x11
        /*0032*/ 	.short	(.L_10 - .L_9)
	.align		4
.L_9:
        /*0034*/ 	.word	index@($_Z11vandermondePdS_ii$__internal_accurate_pow)
        /*0038*/ 	.word	0x00000000


	//----- nvinfo : EIATTR_FRAME_SIZE
	.align		4
.L_10:
        /*003c*/ 	.byte	0x04, 0x11
        /*003e*/ 	.short	(.L_12 - .L_11)
	.align		4
.L_11:
        /*0040*/ 	.word	index@(_Z11vandermondePdS_ii)
        /*0044*/ 	.word	0x00000000


	//----- nvinfo : EIATTR_REGCOUNT
	.align		4
.L_12:
        /*0048*/ 	.byte	0x04, 0x2f
        /*004a*/ 	.short	(.L_14 - .L_13)
	.align		4
.L_13:
        /*004c*/ 	.word	index@(_Z9transposePdS_ii)
        /*0050*/ 	.word	0x0000000a


	//----- nvinfo : EIATTR_FRAME_SIZE
	.align		4
.L_14:
        /*0054*/ 	.byte	0x04, 0x11
        /*0056*/ 	.short	(.L_16 - .L_15)
	.align		4
.L_15:
        /*0058*/ 	.word	index@(_Z9transposePdS_ii)
        /*005c*/ 	.word	0x00000000


	//----- nvinfo : EIATTR_REGCOUNT
	.align		4
.L_16:
        /*0060*/ 	.byte	0x04, 0x2f
        /*0062*/ 	.short	(.L_18 - .L_17)
	.align		4
.L_17:
        /*0064*/ 	.word	index@(_Z6matMulPdS_S_iii)
        /*0068*/ 	.word	0x00000020


	//----- nvinfo : EIATTR_FRAME_SIZE
	.align		4
.L_18:
        /*006c*/ 	.byte	0x04, 0x11
        /*006e*/ 	.short	(.L_20 - .L_19)
	.align		4
.L_19:
        /*0070*/ 	.word	index@(_Z6matMulPdS_S_iii)
        /*0074*/ 	.word	0x00000000


	//----- nvinfo : EIATTR_REGCOUNT
	.align		4
.L_20:
        /*0078*/ 	.byte	0x04, 0x2f
        /*007a*/ 	.short	(.L_22 - .L_21)
	.align		4
.L_21:
        /*007c*/ 	.word	index@(_Z18initIdentityMatrixPdi)
        /*0080*/ 	.word	0x0000000a


	//----- nvinfo : EIATTR_FRAME_SIZE
	.align		4
.L_22:
        /*0084*/ 	.byte	0x04, 0x11
        /*0086*/ 	.short	(.L_24 - .L_23)
	.align		4
.L_23:
        /*0088*/ 	.word	index@(_Z18initIdentityMatrixPdi)
        /*008c*/ 	.word	0x00000000


	//----- nvinfo : EIATTR_REGCOUNT
	.align		4
.L_24:
        /*0090*/ 	.byte	0x04, 0x2f
        /*0092*/ 	.short	(.L_26 - .L_25)
	.align		4
.L_25:
        /*0094*/ 	.word	index@(_Z9reduceRowPdS_S_ii)
        /*0098*/ 	.word	0x00000019


	//----- nvinfo : EIATTR_FRAME_SIZE
	.align		4
.L_26:
        /*009c*/ 	.byte	0x04, 0x11
        /*009e*/ 	.short	(.L_28 - .L_27)
	.align		4
.L_27:
        /*00a0*/ 	.word	index@($__internal_0_$__cuda_sm20_div_rn_f64_full)
        /*00a4*/ 	.word	0x00000000


	//----- nvinfo : EIATTR_FRAME_SIZE
	.align		4
.L_28:
        /*00a8*/ 	.byte	0x04, 0x11
        /*00aa*/ 	.short	(.L_30 - .L_29)
	.align		4
.L_29:
        /*00ac*/ 	.word	index@(_Z9reduceRowPdS_S_ii)
        /*00b0*/ 	.word	0x00000000


	//----- nvinfo : EIATTR_REGCOUNT
	.align		4
.L_30:
        /*00b4*/ 	.byte	0x04, 0x2f
        /*00b6*/ 	.short	(.L_32 - .L_31)
	.align		4
.L_31:
        /*00b8*/ 	.word	index@(_Z12substractRowPdS_S_ii)
        /*00bc*/ 	.word	0x0000000e


	//----- nvinfo : EIATTR_FRAME_SIZE
	.align		4
.L_32:
        /*00c0*/ 	.byte	0x04, 0x11
        /*00c2*/ 	.short	(.L_34 - .L_33)
	.align		4
.L_33:
        /*00c4*/ 	.word	index@(_Z12substractRowPdS_S_ii)
        /*00c8*/ 	.word	0x00000000


	//----- nvinfo : EIATTR_MIN_STACK_SIZE
	.align		4
.L_34:
        /*00cc*/ 	.byte	0x04, 0x12
        /*00ce*/ 	.short	(.L_36 - .L_35)
	.align		4
.L_35:
        /*00d0*/ 	.word	index@(_Z12substractRowPdS_S_ii)
        /*00d4*/ 	.word	0x00000000


	//----- nvinfo : EIATTR_MIN_STACK_SIZE
	.align		4
.L_36:
        /*00d8*/ 	.byte	0x04, 0x12
        /*00da*/ 	.short	(.L_38 - .L_37)
	.align		4
.L_37:
        /*00dc*/ 	.word	index@(_Z9reduceRowPdS_S_ii)
        /*00e0*/ 	.word	0x00000000


	//----- nvinfo : EIATTR_MIN_STACK_SIZE
	.align		4
.L_38:
        /*00e4*/ 	.byte	0x04, 0x12
        /*00e6*/ 	.short	(.L_40 - .L_39)
	.align		4
.L_39:
        /*00e8*/ 	.word	index@(_Z18initIdentityMatrixPdi)
        /*00ec*/ 	.word	0x00000000


	//----- nvinfo : EIATTR_MIN_STACK_SIZE
	.align		4
.L_40:
        /*00f0*/ 	.byte	0x04, 0x12
        /*00f2*/ 	.short	(.L_42 - .L_41)
	.align		4
.L_41:
        /*00f4*/ 	.word	index@(_Z6matMulPdS_S_iii)
        /*00f8*/ 	.word	0x00000000


	//----- nvinfo : EIATTR_MIN_STACK_SIZE
	.align		4
.L_42:
        /*00fc*/ 	.byte	0x04, 0x12
        /*00fe*/ 	.short	(.L_44 - .L_43)
	.align		4
.L_43:
        /*0100*/ 	.word	index@(_Z9transposePdS_ii)
        /*0104*/ 	.word	0x00000000


	//----- nvinfo : EIATTR_MIN_STACK_SIZE
	.align		4
.L_44:
        /*0108*/ 	.byte	0x04, 0x12
        /*010a*/ 	.short	(.L_46 - .L_45)
	.align		4
.L_45:
        /*010c*/ 	.word	index@(_Z11vandermondePdS_ii)
        /*0110*/ 	.word	0x00000000


	//----- nvinfo : EIATTR_MIN_STACK_SIZE
	.align		4
.L_46:
        /*0114*/ 	.byte	0x04, 0x12
        /*0116*/ 	.short	(.L_48 - .L_47)
	.align		4
.L_47:
        /*0118*/ 	.word	index@(_Z10xInitRangePdddi)
        /*011c*/ 	.word	0x00000000
.L_48:


//--------------------- .nv.compat                --------------------------
	.section	.nv.compat,"",@"SHT_CUDA_COMPAT_INFO"
	.align	4
        /*0000*/ 	.byte	0x02, 0x09, 0x00, 0x00, 0x02, 0x02, 0x01, 0x00, 0x02, 0x05, 0x05, 0x00, 0x03, 0x07, 0x01, 0x01
        /*0010*/ 	.byte	0x02, 0x03, 0x00, 0x00, 0x02, 0x06, 0x01, 0x00, 0x04, 0x0b, 0x08, 0x00, 0x01, 0x00, 0x00, 0x00
        /*0020*/ 	.byte	0x00, 0x00, 0x00, 0x00


//--------------------- .nv.info._Z12substractRowPdS_S_ii --------------------------
	.section	.nv.info._Z12substractRowPdS_S_ii,"",@"SHT_CUDA_INFO"
	.sectionflags	@""
	.align	4


	//----- nvinfo : EIATTR_CUDA_API_VERSION
	.align		4
        /*0000*/ 	.byte	0x04, 0x37
        /*0002*/ 	.short	(.L_50 - .L_49)
.L_49:
        /*0004*/ 	.word	0x00000082


	//----- nvinfo : EIATTR_KPARAM_INFO
	.align		4
.L_50:
        /*0008*/ 	.byte	0x04, 0x17
        /*000a*/ 	.short	(.L_52 - .L_51)
.L_51:
        /*000c*/ 	.word	0x00000000
        /*0010*/ 	.short	0x0004
        /*0012*/ 	.short	0x001c
        /*0014*/ 	.byte	0x00, 0xf0, 0x11, 0x00


	//----- nvinfo : EIATTR_KPARAM_INFO
	.align		4
.L_52:
        /*0018*/ 	.byte	0x04, 0x17
        /*001a*/ 	.short	(.L_54 - .L_53)
.L_53:
        /*001c*/ 	.word	0x00000000
        /*0020*/ 	.short	0x0003
        /*0022*/ 	.short	0x0018
        /*0024*/ 	.byte	0x00, 0xf0, 0x11, 0x00


	//----- nvinfo : EIATTR_KPARAM_INFO
	.align		4
.L_54:
        /*0028*/ 	.byte	0x04, 0x17
        /*002a*/ 	.short	(.L_56 - .L_55)
.L_55:
        /*002c*/ 	.word	0x00000000
        /*0030*/ 	.short	0x0002
        /*0032*/ 	.short	0x0010
        /*0034*/ 	.byte	0x00, 0xf5, 0x21, 0x00


	//----- nvinfo : EIATTR_KPARAM_INFO
	.align		4
.L_56:
        /*0038*/ 	.byte	0x04, 0x17
        /*003a*/ 	.short	(.L_58 - .L_57)
.L_57:
        /*003c*/ 	.word	0x00000000
        /*0040*/ 	.short	0x0001
        /*0042*/ 	.short	0x0008
        /*0044*/ 	.byte	0x00, 0xf5, 0x21, 0x00


	//----- nvinfo : EIATTR_KPARAM_INFO
	.align		4
.L_58:
        /*0048*/ 	.byte	0x04, 0x17
        /*004a*/ 	.short	(.L_60 - .L_59)
.L_59:
        /*004c*/ 	.word	0x00000000
        /*0050*/ 	.short	0x0000
        /*0052*/ 	.short	0x0000
        /*0054*/ 	.byte	0x00, 0xf5, 0x21, 0x00


	//----- nvinfo : EIATTR_SPARSE_MMA_MASK
	.align		4
.L_60:
        /*0058*/ 	.byte	0x03, 0x50
        /*005a*/ 	.short	0x0000


	//----- nvinfo : EIATTR_MAXREG_COUNT
	.align		4
        /*005c*/ 	.byte	0x03, 0x1b
        /*005e*/ 	.short	0x00ff


	//----- nvinfo : EIATTR_MERCURY_ISA_VERSION
	.align		4
        /*0060*/ 	.byte	0x03, 0x5f
        /*0062*/ 	.short	0x0101


	//----- nvinfo : EIATTR_VRC_CTA_INIT_COUNT
	.align		4
        /*0064*/ 	.byte	0x02, 0x4a
	.zero		1
	.zero		1


	//----- nvinfo : EIATTR_EXIT_INSTR_OFFSETS
	.align		4
        /*0068*/ 	.byte	0x04, 0x1c
        /*006a*/ 	.short	(.L_62 - .L_61)


	//   ....[0]....
.L_61:
        /*006c*/ 	.word	0x000000c0


	//   ....[1]....
        /*0070*/ 	.word	0x00000200


	//   ....[2]....
        /*0074*/ 	.word	0x00000270


	//----- nvinfo : EIATTR_CRS_STACK_SIZE
	.align		4
.L_62:
        /*0078*/ 	.byte	0x04, 0x1e
        /*007a*/ 	.short	(.L_64 - .L_63)
.L_63:
        /*007c*/ 	.word	0x00000000


	//----- nvinfo : EIATTR_CBANK_PARAM_SIZE
	.align		4
.L_64:
        /*0080*/ 	.byte	0x03, 0x19
        /*0082*/ 	.short	0x0020


	//----- nvinfo : EIATTR_PARAM_CBANK
	.align		4
        /*0084*/ 	.byte	0x04, 0x0a
        /*0086*/ 	.short	(.L_66 - .L_65)
	.align		4
.L_65:
        /*0088*/ 	.word	index@(.nv.constant0._Z12substractRowPdS_S_ii)
        /*008c*/ 	.short	0x0380
        /*008e*/ 	.short	0x0020


	//----- nvinfo : EIATTR_SW_WAR
	.align		4
.L_66:
        /*0090*/ 	.byte	0x04, 0x36
        /*0092*/ 	.short	(.L_68 - .L_67)
.L_67:
        /*0094*/ 	.word	0x00000008
.L_68:


//--------------------- .nv.info._Z9reduceRowPdS_S_ii --------------------------
	.section	.nv.info._Z9reduceRowPdS_S_ii,"",@"SHT_CUDA_INFO"
	.sectionflags	@""
	.align	4


	//----- nvinfo : EIATTR_CUDA_API_VERSION
	.align		4
        /*0000*/ 	.byte	0x04, 0x37
        /*0002*/ 	.short	(.L_70 - .L_69)
.L_69:
        /*0004*/ 	.word	0x00000082


	//----- nvinfo : EIATTR_KPARAM_INFO
	.align		4
.L_70:
        /*0008*/ 	.byte	0x04, 0x17
        /*000a*/ 	.short	(.L_72 - .L_71)
.L_71:
        /*000c*/ 	.word	0x00000000
        /*0010*/ 	.short	0x0004
        /*0012*/ 	.short	0x001c
        /*0014*/ 	.byte	0x00, 0xf0, 0x11, 0x00


	//----- nvinfo : EIATTR_KPARAM_INFO
	.align		4
.L_72:
        /*0018*/ 	.byte	0x04, 0x17
        /*001a*/ 	.short	(.L_74 - .L_73)
.L_73:
        /*001c*/ 	.word	0x00000000
        /*0020*/ 	.short	0x0003
        /*0022*/ 	.short	0x0018
        /*0024*/ 	.byte	0x00, 0xf0, 0x11, 0x00


	//----- nvinfo : EIATTR_KPARAM_INFO
	.align		4
.L_74:
        /*0028*/ 	.byte	0x04, 0x17
        /*002a*/ 	.short	(.L_76 - .L_75)
.L_75:
        /*002c*/ 	.word	0x00000000
        /*0030*/ 	.short	0x0002
        /*0032*/ 	.short	0x0010
        /*0034*/ 	.byte	0x00, 0xf5, 0x21, 0x00


	//----- nvinfo : EIATTR_KPARAM_INFO
	.align		4
.L_76:
        /*0038*/ 	.byte	0x04, 0x17
        /*003a*/ 	.short	(.L_78 - .L_77)
.L_77:
        /*003c*/ 	.word	0x00000000
        /*0040*/ 	.short	0x0001
        /*0042*/ 	.short	0x0008
        /*0044*/ 	.byte	0x00, 0xf5, 0x21, 0x00


	//----- nvinfo : EIATTR_KPARAM_INFO
	.align		4
.L_78:
        /*0048*/ 	.byte	0x04, 0x17
        /*004a*/ 	.short	(.L_80 - .L_79)
.L_79:
        /*004c*/ 	.word	0x00000000
        /*0050*/ 	.short	0x0000
        /*0052*/ 	.short	0x0000
        /*0054*/ 	.byte	0x00, 0xf5, 0x21, 0x00


	//----- nvinfo : EIATTR_SPARSE_MMA_MASK
	.align		4
.L_80:
        /*0058*/ 	.byte	0x03, 0x50
        /*005a*/ 	.short	0x0000


	//----- nvinfo : EIATTR_MAXREG_COUNT
	.align		4
        /*005c*/ 	.byte	0x03, 0x1b
        /*005e*/ 	.short	0x00ff


	//----- nvinfo : EIATTR_EXTERNS
	.align		4
        /*0060*/ 	.byte	0x04, 0x0f
        /*0062*/ 	.short	(.L_82 - .L_81)


	//   ....[0]....
	.align		4
.L_81:
        /*0064*/ 	.word	index@(vprintf)


	//----- nvinfo : EIATTR_MERCURY_ISA_VERSION
	.align		4
.L_82:
        /*0068*/ 	.byte	0x03, 0x5f
        /*006a*/ 	.short	0x0101


	//----- nvinfo : EIATTR_VRC_CTA_INIT_COUNT
	.align		4
        /*006c*/ 	.byte	0x02, 0x4a
	.zero		1
	.zero		1


	//----- nvinfo : EIATTR_SYSCALL_OFFSETS
	.align		4
        /*0070*/ 	.byte	0x04, 0x46
        /*0072*/ 	.short	(.L_84 - .L_83)


	//   ....[0]....
.L_83:
        /*0074*/ 	.word	0x00000380


	//----- nvinfo : EIATTR_EXIT_INSTR_OFFSETS
	.align		4
.L_84:
        /*0078*/ 	.byte	0x04, 0x1c
        /*007a*/ 	.short	(.L_86 - .L_85)


	//   ....[0]....
.L_85:
        /*007c*/ 	.word	0x000000c0


	//   ....[1]....
        /*0080*/ 	.word	0x00000300


	//   ....[2]....
        /*0084*/ 	.word	0x00000390


	//   ....[3]....
        /*0088*/ 	.word	0x00000400


	//----- nvinfo : EIATTR_CRS_STACK_SIZE
	.align		4
.L_86:
        /*008c*/ 	.byte	0x04, 0x1e
        /*008e*/ 	.short	(.L_88 - .L_87)
.L_87:
        /*0090*/ 	.word	0x00000000


	//----- nvinfo : EIATTR_CBANK_PARAM_SIZE
	.align		4
.L_88:
        /*0094*/ 	.byte	0x03, 0x19
        /*0096*/ 	.short	0x0020


	//----- nvinfo : EIATTR_PARAM_CBANK
	.align		4
        /*0098*/ 	.byte	0x04, 0x0a
        /*009a*/ 	.short	(.L_90 - .L_89)
	.align		4
.L_89:
        /*009c*/ 	.word	index@(.nv.constant0._Z9reduceRowPdS_S_ii)
        /*00a0*/ 	.short	0x0380
        /*00a2*/ 	.short	0x0020


	//----- nvinfo : EIATTR_SW_WAR
	.align		4
.L_90:
        /*00a4*/ 	.byte	0x04, 0x36
        /*00a6*/ 	.short	(.L_92 - .L_91)
.L_91:
        /*00a8*/ 	.word	0x00000008
.L_92:


//--------------------- .nv.info._Z18initIdentityMatrixPdi --------------------------
	.section	.nv.info._Z18initIdentityMatrixPdi,"",@"SHT_CUDA_INFO"
	.sectionflags	@""
	.align	4


	//----- nvinfo : EIATTR_CUDA_API_VERSION
	.align		4
        /*0000*/ 	.byte	0x04, 0x37
        /*0002*/ 	.short	(.L_94 - .L_93)
.L_93:
        /*0004*/ 	.word	0x00000082


	//----- nvinfo : EIATTR_KPARAM_INFO
	.align		4
.L_94:
        /*0008*/ 	.byte	0x04, 0x17
        /*000a*/ 	.short	(.L_96 - .L_95)
.L_95:
        /*000c*/ 	.word	0x00000000
        /*0010*/ 	.short	0x0001
        /*0012*/ 	.short	0x0008
        /*0014*/ 	.byte	0x00, 0xf0, 0x11, 0x00


	//----- nvinfo : EIATTR_KPARAM_INFO
	.align		4
.L_96:
        /*0018*/ 	.byte	0x04, 0x17
        /*001a*/ 	.short	(.L_98 - .L_97)
.L_97:
        /*001c*/ 	.word	0x00000000
        /*0020*/ 	.short	0x0000
        /*0022*/ 	.short	0x0000
        /*0024*/ 	.byte	0x00, 0xf5, 0x21, 0x00


	//----- nvinfo : EIATTR_SPARSE_MMA_MASK
	.align		4
.L_98:
        /*0028*/ 	.byte	0x03, 0x50
        /*002a*/ 	.short	0x0000


	//----- nvinfo : EIATTR_MAXREG_COUNT
	.align		4
        /*002c*/ 	.byte	0x03, 0x1b
        /*002e*/ 	.short	0x00ff


	//----- nvinfo : EIATTR_MERCURY_ISA_VERSION
	.align		4
        /*0030*/ 	.byte	0x03, 0x5f
        /*0032*/ 	.short	0x0101


	//----- nvinfo : EIATTR_VRC_CTA_INIT_COUNT
	.align		4
        /*0034*/ 	.byte	0x02, 0x4a
	.zero		1
	.zero		1


	//----- nvinfo : EIATTR_EXIT_INSTR_OFFSETS
	.align		4
        /*0038*/ 	.byte	0x04, 0x1c
        /*003a*/ 	.short	(.L_100 - .L_99)


	//   ....[0]....
.L_99:
        /*003c*/ 	.word	0x000000c0


	//   ....[1]....
        /*0040*/ 	.word	0x00000150


	//----- nvinfo : EIATTR_CBANK_PARAM_SIZE
	.align		4
.L_100:
        /*0044*/ 	.byte	0x03, 0x19
        /*0046*/ 	.short	0x000c


	//----- nvinfo : EIATTR_PARAM_CBANK
	.align		4
        /*0048*/ 	.byte	0x04, 0x0a
        /*004a*/ 	.short	(.L_102 - .L_101)
	.align		4
.L_101:
        /*004c*/ 	.word	index@(.nv.constant0._Z18initIdentityMatrixPdi)
        /*0050*/ 	.short	0x0380
        /*0052*/ 	.short	0x000c


	//----- nvinfo : EIATTR_SW_WAR
	.align		4
.L_102:
        /*0054*/ 	.byte	0x04, 0x36
        /*0056*/ 	.short	(.L_104 - .L_103)
.L_103:
        /*0058*/ 	.word	0x00000008
.L_104:


//--------------------- .nv.info._Z6matMulPdS_S_iii --------------------------
	.section	.nv.info._Z6matMulPdS_S_iii,"",@"SHT_CUDA_INFO"
	.sectionflags	@""
	.align	4


	//----- nvinfo : EIATTR_CUDA_API_VERSION
	.align		4
        /*0000*/ 	.byte	0x04, 0x37
        /*0002*/ 	.short	(.L_106 - .L_105)
.L_105:
        /*0004*/ 	.word	0x00000082


	//----- nvinfo : EIATTR_KPARAM_INFO
	.align		4
.L_106:
        /*0008*/ 	.byte	0x04, 0x17
        /*000a*/ 	.short	(.L_108 - .L_107)
.L_107:
        /*000c*/ 	.word	0x00000000
        /*0010*/ 	.short	0x0005
        /*0012*/ 	.short	0x0020
        /*0014*/ 	.byte	0x00, 0xf0, 0x11, 0x00


	//----- nvinfo : EIATTR_KPARAM_INFO
	.align		4
.L_108:
        /*0018*/ 	.byte	0x04, 0x17
        /*001a*/ 	.short	(.L_110 - .L_109)
.L_109:
        /*001c*/ 	.word	0x00000000
        /*0020*/ 	.short	0x0004
        /*0022*/ 	.short	0x001c
        /*0024*/ 	.byte	0x00, 0xf0, 0x11, 0x00


	//----- nvinfo : EIATTR_KPARAM_INFO
	.align		4
.L_110:
        /*0028*/ 	.byte	0x04, 0x17
        /*002a*/ 	.short	(.L_112 - .L_111)
.L_111:
        /*002c*/ 	.word	0x00000000
        /*0030*/ 	.short	0x0003
        /*0032*/ 	.short	0x0018
        /*0034*/ 	.byte	0x00, 0xf0, 0x11, 0x00


	//----- nvinfo : EIATTR_KPARAM_INFO
	.align		4
.L_112:
        /*0038*/ 	.byte	0x04, 0x17
        /*003a*/ 	.short	(.L_114 - .L_113)
.L_113:
        /*003c*/ 	.word	0x00000000
        /*0040*/ 	.short	0x0002
        /*0042*/ 	.short	0x0010
        /*0044*/ 	.byte	0x00, 0xf5, 0x21, 0x00


	//----- nvinfo : EIATTR_KPARAM_INFO
	.align		4
.L_114:
        /*0048*/ 	.byte	0x04, 0x17
        /*004a*/ 	.short	(.L_116 - .L_115)
.L_115:
        /*004c*/ 	.word	0x00000000
        /*0050*/ 	.short	0x0001
        /*0052*/ 	.short	0x0008
        /*0054*/ 	.byte	0x00, 0xf5, 0x21, 0x00


	//----- nvinfo : EIATTR_KPARAM_INFO
	.align		4
.L_116:
        /*0058*/ 	.byte	0x04, 0x17
        /*005a*/ 	.short	(.L_118 - .L_117)
.L_117:
        /*005c*/ 	.word	0x00000000
        /*0060*/ 	.short	0x0000
        /*0062*/ 	.short	0x0000
        /*0064*/ 	.byte	0x00, 0xf5, 0x21, 0x00


	//----- nvinfo : EIATTR_SPARSE_MMA_MASK
	.align		4
.L_118:
        /*0068*/ 	.byte	0x03, 0x50
        /*006a*/ 	.short	0x0000


	//----- nvinfo : EIATTR_MAXREG_COUNT
	.align		4
        /*006c*/ 	.byte	0x03, 0x1b
        /*006e*/ 	.short	0x00ff


	//----- nvinfo : EIATTR_NUM_BARRIERS
	.align		4
        /*0070*/ 	.byte	0x02, 0x4c
        /*0072*/ 	.byte	0x01
	.zero		1


	//----- nvinfo : EIATTR_MERCURY_ISA_VERSION
	.align		4
        /*0074*/ 	.byte	0x03, 0x5f
        /*0076*/ 	.short	0x0101


	//----- nvinfo : EIATTR_VRC_CTA_INIT_COUNT
	.align		4
        /*0078*/ 	.byte	0x02, 0x4a
	.zero		1
	.zero		1


	//----- nvinfo : EIATTR_EXIT_INSTR_OFFSETS
	.align		4
        /*007c*/ 	.byte	0x04, 0x1c
        /*007e*/ 	.short	(.L_120 - .L_119)


	//   ....[0]....
.L_119:
        /*0080*/ 	.word	0x00000c60


	//   ....[1]....
        /*0084*/ 	.word	0x00000cb0


	//----- nvinfo : EIATTR_CBANK_PARAM_SIZE
	.align		4
.L_120:
        /*0088*/ 	.byte	0x03, 0x19
        /*008a*/ 	.short	0x0024


	//----- nvinfo : EIATTR_PARAM_CBANK
	.align		4
        /*008c*/ 	.byte	0x04, 0x0a
        /*008e*/ 	.short	(.L_122 - .L_121)
	.align		4
.L_121:
        /*0090*/ 	.word	index@(.nv.constant0._Z6matMulPdS_S_iii)
        /*0094*/ 	.short	0x0380
        /*0096*/ 	.short	0x0024


	//----- nvinfo : EIATTR_SW_WAR
	.align		4
.L_122:
        /*0098*/ 	.byte	0x04, 0x36
        /*009a*/ 	.short	(.L_124 - .L_123)
.L_123:
        /*009c*/ 	.word	0x00000008
.L_124:


//--------------------- .nv.info._Z9transposePdS_ii --------------------------
	.section	.nv.info._Z9transposePdS_ii,"",@"SHT_CUDA_INFO"
	.sectionflags	@""
	.align	4


	//----- nvinfo : EIATTR_CUDA_API_VERSION
	.align		4
        /*0000*/ 	.byte	0x04, 0x37
        /*0002*/ 	.short	(.L_126 - .L_125)
.L_125:
        /*0004*/ 	.word	0x00000082


	//----- nvinfo : EIATTR_KPARAM_INFO
	.align		4
.L_126:
        /*0008*/ 	.byte	0x04, 0x17
        /*000a*/ 	.short	(.L_128 - .L_127)
.L_127:
        /*000c*/ 	.word	0x00000000
        /*0010*/ 	.short	0x0003
        /*0012*/ 	.short	0x0014
        /*0014*/ 	.byte	0x00, 0xf0, 0x11, 0x00


	//----- nvinfo : EIATTR_KPARAM_INFO
	.align		4
.L_128:
        /*0018*/ 	.byte	0x04, 0x17
        /*001a*/ 	.short	(.L_130 - .L_129)
.L_129:
        /*001c*/ 	.word	0x00000000
        /*0020*/ 	.short	0x0002
        /*0022*/ 	.short	0x0010
        /*0024*/ 	.byte	0x00, 0xf0, 0x11, 0x00


	//----- nvinfo : EIATTR_KPARAM_INFO
	.align		4
.L_130:
        /*0028*/ 	.byte	0x04, 0x17
        /*002a*/ 	.short	(.L_132 - .L_131)
.L_131:
        /*002c*/ 	.word	0x00000000
        /*0030*/ 	.short	0x0001
        /*0032*/ 	.short	0x0008
        /*0034*/ 	.byte	0x00, 0xf5, 0x21, 0x00


	//----- nvinfo : EIATTR_KPARAM_INFO
	.align		4
.L_132:
        /*0038*/ 	.byte	0x04, 0x17
        /*003a*/ 	.short	(.L_134 - .L_133)
.L_133:
        /*003c*/ 	.word	0x00000000
        /*0040*/ 	.short	0x0000
        /*0042*/ 	.short	0x0000
        /*0044*/ 	.byte	0x00, 0xf5, 0x21, 0x00


	//----- nvinfo : EIATTR_SPARSE_MMA_MASK
	.align		4
.L_134:
        /*0048*/ 	.byte	0x03, 0x50
        /*004a*/ 	.short	0x0000


	//----- nvinfo : EIATTR_MAXREG_COUNT
	.align		4
        /*004c*/ 	.byte	0x03, 0x1b
        /*004e*/ 	.short	0x00ff


	//----- nvinfo : EIATTR_MERCURY_ISA_VERSION
	.align		4
        /*0050*/ 	.byte	0x03, 0x5f
        /*0052*/ 	.short	0x0101


	//----- nvinfo : EIATTR_VRC_CTA_INIT_COUNT
	.align		4
        /*0054*/ 	.byte	0x02, 0x4a
	.zero		1
	.zero		1


	//----- nvinfo : EIATTR_EXIT_INSTR_OFFSETS
	.align		4
        /*0058*/ 	.byte	0x04, 0x1c
        /*005a*/ 	.short	(.L_136 - .L_135)


	//   ....[0]....
.L_135:
        /*005c*/ 	.word	0x000000c0


	//   ....[1]....
        /*0060*/ 	.word	0x00000160


	//----- nvinfo : EIATTR_CBANK_PARAM_SIZE
	.align		4
.L_136:
        /*0064*/ 	.byte	0x03, 0x19
        /*0066*/ 	.short	0x0018


	//----- nvinfo : EIATTR_PARAM_CBANK
	.align		4
        /*0068*/ 	.byte	0x04, 0x0a
        /*006a*/ 	.short	(.L_138 - .L_137)
	.align		4
.L_137:
        /*006c*/ 	.word	index@(.nv.constant0._Z9transposePdS_ii)
        /*0070*/ 	.short	0x0380
        /*0072*/ 	.short	0x0018


	//----- nvinfo : EIATTR_SW_WAR
	.align		4
.L_138:
        /*0074*/ 	.byte	0x04, 0x36
        /*0076*/ 	.short	(.L_140 - .L_139)
.L_139:
        /*0078*/ 	.word	0x00000008
.L_140:


//--------------------- .nv.info._Z11vandermondePdS_ii --------------------------
	.section	.nv.info._Z11vandermondePdS_ii,"",@"SHT_CUDA_INFO"
	.sectionflags	@""
	.align	4


	//----- nvinfo : EIATTR_CUDA_API_VERSION
	.align		4
        /*0000*/ 	.byte	0x04, 0x37
        /*0002*/ 	.short	(.L_142 - .L_141)
.L_141:
        /*0004*/ 	.word	0x00000082


	//----- nvinfo : EIATTR_KPARAM_INFO
	.align		4
.L_142:
        /*0008*/ 	.byte	0x04, 0x17
        /*000a*/ 	.short	(.L_144 - .L_143)
.L_143:
        /*000c*/ 	.word	0x00000000
        /*0010*/ 	.short	0x0003
        /*0012*/ 	.short	0x0014
        /*0014*/ 	.byte	0x00, 0xf0, 0x11, 0x00


	//----- nvinfo : EIATTR_KPARAM_INFO
	.align		4
.L_144:
        /*0018*/ 	.byte	0x04, 0x17
        /*001a*/ 	.short	(.L_146 - .L_145)
.L_145:
        /*001c*/ 	.word	0x00000000
        /*0020*/ 	.short	0x0002
        /*0022*/ 	.short	0x0010
        /*0024*/ 	.byte	0x00, 0xf0, 0x11, 0x00


	//----- nvinfo : EIATTR_KPARAM_INFO
	.align		4
.L_146:
        /*0028*/ 	.byte	0x04, 0x17
        /*002a*/ 	.short	(.L_148 - .L_147)
.L_147:
        /*002c*/ 	.word	0x00000000
        /*0030*/ 	.short	0x0001
        /*0032*/ 	.short	0x0008
        /*0034*/ 	.byte	0x00, 0xf5, 0x21, 0x00


	//----- nvinfo : EIATTR_KPARAM_INFO
	.align		4
.L_148:
        /*0038*/ 	.byte	0x04, 0x17
        /*003a*/ 	.short	(.L_150 - .L_149)
.L_149:
        /*003c*/ 	.word	0x00000000
        /*0040*/ 	.short	0x0000
        /*0042*/ 	.short	0x0000
        /*0044*/ 	.byte	0x00, 0xf5, 0x21, 0x00


	//----- nvinfo : EIATTR_SPARSE_MMA_MASK
	.align		4
.L_150:
        /*0048*/ 	.byte	0x03, 0x50
        /*004a*/ 	.short	0x0000


	//----- nvinfo : EIATTR_MAXREG_COUNT
	.align		4
        /*004c*/ 	.byte	0x03, 0x1b
        /*004e*/ 	.short	0x00ff


	//----- nvinfo : EIATTR_MERCURY_ISA_VERSION
	.align		4
        /*0050*/ 	.byte	0x03, 0x5f
        /*0052*/ 	.short	0x0101


	//----- nvinfo : EIATTR_VRC_CTA_INIT_COUNT
	.align		4
        /*0054*/ 	.byte	0x02, 0x4a
	.zero		1
	.zero		1


	//----- nvinfo : EIATTR_EXIT_INSTR_OFFSETS
	.align		4
        /*0058*/ 	.byte	0x04, 0x1c
        /*005a*/ 	.short	(.L_152 - .L_151)


	//   ....[0]....
.L_151:
        /*005c*/ 	.word	0x000000c0


	//   ....[1]....
        /*0060*/ 	.word	0x00000650


	//----- nvinfo : EIATTR_CRS_STACK_SIZE
	.align		4
.L_152:
        /*0064*/ 	.byte	0x04, 0x1e
        /*0066*/ 	.short	(.L_154 - .L_153)
.L_153:
        /*0068*/ 	.word	0x00000000


	//----- nvinfo : EIATTR_CBANK_PARAM_SIZE
	.align		4
.L_154:
        /*006c*/ 	.byte	0x03, 0x19
        /*006e*/ 	.short	0x0018


	//----- nvinfo : EIATTR_PARAM_CBANK
	.align		4
        /*0070*/ 	.byte	0x04, 0x0a
        /*0072*/ 	.short	(.L_156 - .L_155)
	.align		4
.L_155:
        /*0074*/ 	.word	index@(.nv.constant0._Z11vandermondePdS_ii)
        /*0078*/ 	.short	0x0380
        /*007a*/ 	.short	0x0018


	//----- nvinfo : EIATTR_SW_WAR
	.align		4
.L_156:
        /*007c*/ 	.byte	0x04, 0x36
        /*007e*/ 	.short	(.L_158 - .L_157)
.L_157:
        /*0080*/ 	.word	0x00000008
.L_158:


//--------------------- .nv.info._Z10xInitRangePdddi --------------------------
	.section	.nv.info._Z10xInitRangePdddi,"",@"SHT_CUDA_INFO"
	.sectionflags	@""
	.align	4


	//----- nvinfo : EIATTR_CUDA_API_VERSION
	.align		4
        /*0000*/ 	.byte	0x04, 0x37
        /*0002*/ 	.short	(.L_160 - .L_159)
.L_159:
        /*0004*/ 	.word	0x00000082


	//----- nvinfo : EIATTR_KPARAM_INFO
	.align		4
.L_160:
        /*0008*/ 	.byte	0x04, 0x17
        /*000a*/ 	.short	(.L_162 - .L_161)
.L_161:
        /*000c*/ 	.word	0x00000000
        /*0010*/ 	.short	0x0003
        /*0012*/ 	.short	0x0018
        /*0014*/ 	.byte	0x00, 0xf0, 0x11, 0x00


	//----- nvinfo : EIATTR_KPARAM_INFO
	.align		4
.L_162:
        /*0018*/ 	.byte	0x04, 0x17
        /*001a*/ 	.short	(.L_164 - .L_163)
.L_163:
        /*001c*/ 	.word	0x00000000
        /*0020*/ 	.short	0x0002
        /*0022*/ 	.short	0x0010
        /*0024*/ 	.byte	0x00, 0xf0, 0x21, 0x00


	//----- nvinfo : EIATTR_KPARAM_INFO
	.align		4
.L_164:
        /*0028*/ 	.byte	0x04, 0x17
        /*002a*/ 	.short	(.L_166 - .L_165)
.L_165:
        /*002c*/ 	.word	0x00000000
        /*0030*/ 	.short	0x0001
        /*0032*/ 	.short	0x0008
        /*0034*/ 	.byte	0x00, 0xf0, 0x21, 0x00


	//----- nvinfo : EIATTR_KPARAM_INFO
	.align		4
.L_166:
        /*0038*/ 	.byte	0x04, 0x17
        /*003a*/ 	.short	(.L_168 - .L_167)
.L_167:
        /*003c*/ 	.word	0x00000000
        /*0040*/ 	.short	0x0000
        /*0042*/ 	.short	0x0000
        /*0044*/ 	.byte	0x00, 0xf5, 0x21, 0x00


	//----- nvinfo : EIATTR_SPARSE_MMA_MASK
	.align		4
.L_168:
        /*0048*/ 	.byte	0x03, 0x50
        /*004a*/ 	.short	0x0000


	//----- nvinfo : EIATTR_MAXREG_COUNT
	.align		4
        /*004c*/ 	.byte	0x03, 0x1b
        /*004e*/ 	.short	0x00ff


	//----- nvinfo : EIATTR_MERCURY_ISA_VERSION
	.align		4
        /*0050*/ 	.byte	0x03, 0x5f
        /*0052*/ 	.short	0x0101


	//----- nvinfo : EIATTR_VRC_CTA_INIT_COUNT
	.align		4
        /*0054*/ 	.byte	0x02, 0x4a
	.zero		1
	.zero		1


	//----- nvinfo : EIATTR_EXIT_INSTR_OFFSETS
	.align		4
        /*0058*/ 	.byte	0x04, 0x1c
        /*005a*/ 	.short	(.L_170 - .L_169)


	//   ....[0]....
.L_169:
        /*005c*/ 	.word	0x000001d0


	//   ....[1]....
        /*0060*/ 	.word	0x00000250


	//----- nvinfo : EIATTR_CRS_STACK_SIZE
	.align		4
.L_170:
        /*0064*/ 	.byte	0x04, 0x1e
        /*0066*/ 	.short	(.L_172 - .L_171)
.L_171:
        /*0068*/ 	.word	0x00000000


	//----- nvinfo : EIATTR_CBANK_PARAM_SIZE
	.align		4
.L_172:
        /*006c*/ 	.byte	0x03, 0x19
        /*006e*/ 	.short	0x001c


	//----- nvinfo : EIATTR_PARAM_CBANK
	.align		4
        /*0070*/ 	.byte	0x04, 0x0a
        /*0072*/ 	.short	(.L_174 - .L_173)
	.align		4
.L_173:
        /*0074*/ 	.word	index@(.nv.constant0._Z10xInitRangePdddi)
        /*0078*/ 	.short	0x0380
        /*007a*/ 	.short	0x001c


	//----- nvinfo : EIATTR_SW_WAR
	.align		4
.L_174:
        /*007c*/ 	.byte	0x04, 0x36
        /*007e*/ 	.short	(.L_176 - .L_175)
.L_175:
        /*0080*/ 	.word	0x00000008
.L_176:


//--------------------- .nv.callgraph             --------------------------
	.section	.nv.callgraph,"",@"SHT_CUDA_CALLGRAPH"
	.align	4
	.sectionentsize	8
	.align		4
        /*0000*/ 	.word	0x00000000
	.align		4
        /*0004*/ 	.word	0xffffffff
	.align		4
        /*0008*/ 	.word	index@(_Z9reduceRowPdS_S_ii)
	.align		4
        /*000c*/ 	.word	index@(vprintf)
	.align		4
        /*0010*/ 	.word	0x00000000
	.align		4
        /*0014*/ 	.word	0xfffffffe
	.align		4
        /*0018*/ 	.word	0x00000000
	.align		4
        /*001c*/ 	.word	0xfffffffd
	.align		4
        /*0020*/ 	.word	0x00000000
	.align		4
        /*0024*/ 	.word	0xfffffffc


//--------------------- .nv.constant4             --------------------------
	.section	.nv.constant4,"a",@progbits
	.align	8
	.align		8
.nv.constant4:
        /*0000*/ 	.dword	$str
	.align		8
        /*0008*/ 	.dword	vprintf


//--------------------- .text._Z12substractRowPdS_S_ii --------------------------
	.section	.text._Z12substractRowPdS_S_ii,"ax",@progbits
	.align	128
        .global         _Z12substractRowPdS_S_ii
        .type           _Z12substractRowPdS_S_ii,@function
        .size           _Z12substractRowPdS_S_ii,(.L_x_33 - _Z12substractRowPdS_S_ii)
        .other          _Z12substractRowPdS_S_ii,@"STO_CUDA_ENTRY STV_DEFAULT"
_Z12substractRowPdS_S_ii:
.text._Z12substractRowPdS_S_ii:
[----:B------:R-:W-:Y:S01]  /*0000*/  LDC R1, c[0x0][0x37c] ;  /* 0x0000df00ff017b82 */ /* 0x000fe20000000800 */
[----:B------:R-:W0:Y:S07]  /*0010*/  S2R R3, SR_TID.X ;  /* 0x0000000000037919 */ /* 0x000e2e0000002100 */
[----:B------:R-:W0:Y:S01]  /*0020*/  LDC R4, c[0x0][0x360] ;  /* 0x0000d800ff047b82 */ /* 0x000e220000000800 */
[----:B------:R-:W1:Y:S01]  /*0030*/  LDCU UR6, c[0x0][0x398] ;  /* 0x00007300ff0677ac */ /* 0x000e620008000800 */
[----:B------:R-:W2:Y:S06]  /*0040*/  S2R R0, SR_TID.Y ;  /* 0x0000000000007919 */ /* 0x000eac0000002200 */
[----:B------:R-:W0:Y:S08]  /*0050*/  S2UR UR4, SR_CTAID.X ;  /* 0x00000000000479c3 */ /* 0x000e300000002500 */
[----:B------:R-:W2:Y:S08]  /*0060*/  S2UR UR5, SR_CTAID.Y ;  /* 0x00000000000579c3 */ /* 0x000eb00000002600 */
[----:B------:R-:W2:Y:S01]  /*0070*/  LDC R5, c[0x0][0x364] ;  /* 0x0000d900ff057b82 */ /* 0x000ea20000000800 */
[----:B0-----:R-:W-:-:S02]  /*0080*/  IMAD R4, R4, UR4, R3 ;  /* 0x0000000404047c24 */ /* 0x001fc4000f8e0203 */
[----:B--2---:R-:W-:-:S05]  /*0090*/  IMAD R5, R5, UR5, R0 ;  /* 0x0000000505057c24 */ /* 0x004fca000f8e0200 */
[----:B------:R-:W-:-:S04]  /*00a0*/  VIMNMX R0, PT, PT, R4, R5, !PT ;  /* 0x0000000504007248 */ /* 0x000fc80007fe0100 */
[----:B-1----:R-:W-:-:S13]  /*00b0*/  ISETP.GE.AND P0, PT, R0, UR6, PT ;  /* 0x0000000600007c0c */ /* 0x002fda000bf06270 */
[----:B------:R-:W-:Y:S05]  /*00c0*/  @P0 EXIT ;  /* 0x000000000000094d */ /* 0x000fea0003800000 */
[----:B------:R-:W0:Y:S01]  /*00d0*/  LDC R8, c[0x0][0x39c] ;  /* 0x0000e700ff087b82 */ /* 0x000e220000000800 */
[----:B------:R-:W1:Y:S01]  /*00e0*/  LDCU.64 UR4, c[0x0][0x358] ;  /* 0x00006b00ff0477ac */ /* 0x000e620008000a00 */
[C---:B------:R-:W-:Y:S01]  /*00f0*/  IMAD R0, R5.reuse, UR6, R4 ;  /* 0x0000000605007c24 */ /* 0x040fe2000f8e0204 */
[----:B0-----:R-:W-:-:S13]  /*0100*/  ISETP.NE.AND P0, PT, R5, R8, PT ;  /* 0x000000080500720c */ /* 0x001fda0003f05270 */
[----:B-1----:R-:W-:Y:S05]  /*0110*/  @!P0 BRA `(.L_x_0) ;  /* 0x00000000003c8947 */ /* 0x002fea0003800000 */
[----:B------:R-:W0:Y:S01]  /*0120*/  LDC.64 R6, c[0x0][0x388] ;  /* 0x0000e200ff067b82 */ /* 0x000e220000000a00 */
[----:B------:R-:W-:Y:S02]  /*0130*/  IMAD R11, R8, UR6, R4 ;  /* 0x00000006080b7c24 */ /* 0x000fe4000f8e0204 */
[----:B------:R-:W-:-:S05]  /*0140*/  IMAD R9, R5, UR6, R8 ;  /* 0x0000000605097c24 */ /* 0x000fca000f8e0208 */
[----:B------:R-:W1:Y:S01]  /*0150*/  LDC.64 R2, c[0x0][0x380] ;  /* 0x0000e000ff027b82 */ /* 0x000e620000000a00 */
[----:B0-----:R-:W-:-:S04]  /*0160*/  IMAD.WIDE R4, R0, 0x8, R6 ;  /* 0x0000000800047825 */ /* 0x001fc800078e0206 */
[----:B------:R-:W-:Y:S02]  /*0170*/  IMAD.WIDE R6, R11, 0x8, R6 ;  /* 0x000000080b067825 */ /* 0x000fe400078e0206 */
[----:B------:R-:W2:Y:S01]  /*0180*/  LDG.E.64 R4, desc[UR4][R4.64] ;  /* 0x0000000404047981 */ /* 0x000ea2000c1e1b00 */
[----:B------:R-:W0:Y:S01]  /*0190*/  LDC.64 R10, c[0x0][0x390] ;  /* 0x0000e400ff0a7b82 */ /* 0x000e220000000a00 */
[----:B-1----:R-:W-:Y:S02]  /*01a0*/  IMAD.WIDE R2, R9, 0x8, R2 ;  /* 0x0000000809027825 */ /* 0x002fe400078e0202 */
[----:B------:R-:W2:Y:S04]  /*01b0*/  LDG.E.64 R6, desc[UR4][R6.64] ;  /* 0x0000000406067981 */ /* 0x000ea8000c1e1b00 */
[----:B------:R-:W2:Y:S01]  /*01c0*/  LDG.E.64 R2, desc[UR4][R2.64] ;  /* 0x0000000402027981 */ /* 0x000ea2000c1e1b00 */
[----:B0-----:R-:W-:Y:S01]  /*01d0*/  IMAD.WIDE R10, R0, 0x8, R10 ;  /* 0x00000008000a7825 */ /* 0x001fe200078e020a */
[----:B--2---:R-:W-:-:S07]  /*01e0*/  DFMA R8, -R2, R6, R4 ;  /* 0x000000060208722b */ /* 0x004fce0000000104 */
[----:B------:R-:W-:Y:S01]  /*01f0*/  STG.E.64 desc[UR4][R10.64], R8 ;  /* 0x000000080a007986 */ /* 0x000fe2000c101b04 */
[----:B------:R-:W-:Y:S05]  /*0200*/  EXIT ;  /* 0x000000000000794d */ /* 0x000fea0003800000 */
.L_x_0:
[----:B------:R-:W0:Y:S08]  /*0210*/  LDC.64 R2, c[0x0][0x388] ;  /* 0x0000e200ff027b82 */ /* 0x000e300000000a00 */
[----:B------:R-:W1:Y:S01]  /*0220*/  LDC.64 R4, c[0x0][0x390] ;  /* 0x0000e400ff047b82 */ /* 0x000e620000000a00 */
[----:B0-----:R-:W-:-:S06]  /*0230*/  IMAD.WIDE R2, R0, 0x8, R2 ;  /* 0x0000000800027825 */ /* 0x001fcc00078e0202 */
[----:B------:R-:W2:Y:S01]  /*0240*/  LDG.E.64 R2, desc[UR4][R2.64] ;  /* 0x0000000402027981 */ /* 0x000ea2000c1e1b00 */
[----:B-1----:R-:W-:-:S05]  /*0250*/  IMAD.WIDE R4, R0, 0x8, R4 ;  /* 0x0000000800047825 */ /* 0x002fca00078e0204 */
[----:B--2---:R-:W-:Y:S01]  /*0260*/  STG.E.64 desc[UR4][R4.64], R2 ;  /* 0x0000000204007986 */ /* 0x004fe2000c101b04 */
[----:B------:R-:W-:Y:S05]  /*0270*/  EXIT ;  /* 0x000000000000794d */ /* 0x000fea0003800000 */
.L_x_1:
[----:B------:R-:W-:-:S00]  /*0280*/  BRA `(.L_x_1) ;  /* 0xfffffffc00fc7947 */ /* 0x000fc0000383ffff */
[----:B------:R-:W-:-:S00]  /*0290*/  NOP ;  /* 0x0000000000007918 */ /* 0x000fc00000000000 */
        /* <DEDUP_REMOVED lines=14> */
.L_x_33:


//--------------------- .text._Z9reduceRowPdS_S_ii --------------------------
	.section	.text._Z9reduceRowPdS_S_ii,"ax",@progbits
	.align	128
        .global         _Z9reduceRowPdS_S_ii
        .type           _Z9reduceRowPdS_S_ii,@function
        .size           _Z9reduceRowPdS_S_ii,(.L_x_30 - _Z9reduceRowPdS_S_ii)
        .other          _Z9reduceRowPdS_S_ii,@"STO_CUDA_ENTRY STV_DEFAULT"
_Z9reduceRowPdS_S_ii:
.text._Z9reduceRowPdS_S_ii:
[----:B------:R-:W0:Y:S01]  /*0000*/  LDC R1, c[0x0][0x37c] ;  /* 0x0000df00ff017b82 */ /* 0x000e220000000800 */
[----:B------:R-:W1:Y:S07]  /*0010*/  S2R R3, SR_TID.X ;  /* 0x0000000000037919 */ /* 0x000e6e0000002100 */
[----:B------:R-:W1:Y:S01]  /*0020*/  S2UR UR4, SR_CTAID.X ;  /* 0x00000000000479c3 */ /* 0x000e620000002500 */
[----:B------:R-:W2:Y:S01]  /*0030*/  LDCU UR38, c[0x0][0x398] ;  /* 0x00007300ff2677ac */ /* 0x000ea20008000800 */
[----:B------:R-:W3:Y:S06]  /*0040*/  S2R R5, SR_TID.Y ;  /* 0x0000000000057919 */ /* 0x000eec0000002200 */
[----:B------:R-:W1:Y:S08]  /*0050*/  LDC R0, c[0x0][0x360] ;  /* 0x0000d800ff007b82 */ /* 0x000e700000000800 */
[----:B------:R-:W3:Y:S08]  /*0060*/  S2UR UR5, SR_CTAID.Y ;  /* 0x00000000000579c3 */ /* 0x000ef00000002600 */
[----:B------:R-:W3:Y:S01]  /*0070*/  LDC R2, c[0x0][0x364] ;  /* 0x0000d900ff027b82 */ /* 0x000ee20000000800 */
[----:B-1----:R-:W-:-:S02]  /*0080*/  IMAD R0, R0, UR4, R3 ;  /* 0x0000000400007c24 */ /* 0x002fc4000f8e0203 */
[----:B---3--:R-:W-:-:S05]  /*0090*/  IMAD R3, R2, UR5, R5 ;  /* 0x0000000502037c24 */ /* 0x008fca000f8e0205 */
[----:B------:R-:W-:-:S04]  /*00a0*/  VIMNMX R2, PT, PT, R0, R3, !PT ;  /* 0x0000000300027248 */ /* 0x000fc80007fe0100 */
[----:B--2---:R-:W-:-:S13]  /*00b0*/  ISETP.GE.AND P0, PT, R2, UR38, PT ;  /* 0x0000002602007c0c */ /* 0x004fda000bf06270 */
[----:B0-----:R-:W-:Y:S05]  /*00c0*/  @P0 EXIT ;  /* 0x000000000000094d */ /* 0x001fea0003800000 */
[----:B------:R-:W0:Y:S01]  /*00d0*/  LDC R2, c[0x0][0x39c] ;  /* 0x0000e700ff027b82 */ /* 0x000e220000000800 */
[----:B------:R-:W1:Y:S01]  /*00e0*/  LDCU.64 UR36, c[0x0][0x358] ;  /* 0x00006b00ff2477ac */ /* 0x000e620008000a00 */
[C---:B------:R-:W-:Y:S01]  /*00f0*/  IMAD R0, R3.reuse, UR38, R0 ;  /* 0x0000002603007c24 */ /* 0x040fe2000f8e0200 */
[----:B0-----:R-:W-:-:S13]  /*0100*/  ISETP.NE.AND P0, PT, R3, R2, PT ;  /* 0x000000020300720c */ /* 0x001fda0003f05270 */
[----:B-1----:R-:W-:Y:S05]  /*0110*/  @P0 BRA `(.L_x_2) ;  /* 0x0000000000a00947 */ /* 0x002fea0003800000 */
[----:B------:R-:W0:Y:S01]  /*0120*/  LDC.64 R4, c[0x0][0x380] ;  /* 0x0000e000ff047b82 */ /* 0x000e220000000a00 */
[----:B------:R-:W-:-:S04]  /*0130*/  IMAD R3, R2, UR38, R2 ;  /* 0x0000002602037c24 */ /* 0x000fc8000f8e0202 */
[----:B0-----:R-:W-:-:S06]  /*0140*/  IMAD.WIDE.U32 R4, R3, 0x8, R4 ;  /* 0x0000000803047825 */ /* 0x001fcc00078e0004 */
[----:B------:R-:W2:Y:S02]  /*0150*/  LDG.E.64 R4, desc[UR36][R4.64] ;  /* 0x0000002404047981 */ /* 0x000ea4000c1e1b00 */
[----:B--2---:R-:W-:-:S14]  /*0160*/  DSETP.NEU.AND P0, PT, R4, RZ, PT ;  /* 0x000000ff0400722a */ /* 0x004fdc0003f0d000 */
[----:B------:R-:W-:Y:S05]  /*0170*/  @!P0 BRA `(.L_x_3) ;  /* 0x0000000000648947 */ /* 0x000fea0003800000 */
[----:B------:R-:W0:Y:S02]  /*0180*/  LDC.64 R6, c[0x0][0x388] ;  /* 0x0000e200ff067b82 */ /* 0x000e240000000a00 */
[----:B0-----:R-:W-:-:S06]  /*0190*/  IMAD.WIDE R6, R0, 0x8, R6 ;  /* 0x0000000800067825 */ /* 0x001fcc00078e0206 */
[----:B------:R-:W2:Y:S01]  /*01a0*/  LDG.E.64 R6, desc[UR36][R6.64] ;  /* 0x0000002406067981 */ /* 0x000ea2000c1e1b00 */
[----:B------:R-:W0:Y:S01]  /*01b0*/  MUFU.RCP64H R3, R5 ;  /* 0x0000000500037308 */ /* 0x000e220000001800 */
[----:B------:R-:W-:Y:S01]  /*01c0*/  IMAD.MOV.U32 R2, RZ, RZ, 0x1 ;  /* 0x00000001ff027424 */ /* 0x000fe200078e00ff */
[----:B------:R-:W-:Y:S05]  /*01d0*/  BSSY.RECONVERGENT B0, `(.L_x_4) ;  /* 0x000000f000007945 */ /* 0x000fea0003800200 */
[----:B0-----:R-:W-:-:S08]  /*01e0*/  DFMA R8, -R4, R2, 1 ;  /* 0x3ff000000408742b */ /* 0x001fd00000000102 */
[----:B------:R-:W-:-:S08]  /*01f0*/  DFMA R8, R8, R8, R8 ;  /* 0x000000080808722b */ /* 0x000fd00000000008 */
[----:B------:R-:W-:-:S08]  /*0200*/  DFMA R8, R2, R8, R2 ;  /* 0x000000080208722b */ /* 0x000fd00000000002 */
[----:B------:R-:W-:-:S08]  /*0210*/  DFMA R2, -R4, R8, 1 ;  /* 0x3ff000000402742b */ /* 0x000fd00000000108 */
[----:B------:R-:W-:-:S08]  /*0220*/  DFMA R2, R8, R2, R8 ;  /* 0x000000020802722b */ /* 0x000fd00000000008 */
[----:B--2---:R-:W-:Y:S01]  /*0230*/  DMUL R8, R6, R2 ;  /* 0x0000000206087228 */ /* 0x004fe20000000000 */
[----:B------:R-:W-:-:S07]  /*0240*/  FSETP.GEU.AND P1, PT, |R7|, 6.5827683646048100446e-37, PT ;  /* 0x036000000700780b */ /* 0x000fce0003f2e200 */
[----:B------:R-:W-:-:S08]  /*0250*/  DFMA R10, -R4, R8, R6 ;  /* 0x00000008040a722b */ /* 0x000fd00000000106 */
[----:B------:R-:W-:-:S10]  /*0260*/  DFMA R2, R2, R10, R8 ;  /* 0x0000000a0202722b */ /* 0x000fd40000000008 */
[----:B------:R-:W-:-:S05]  /*0270*/  FFMA R8, RZ, R5, R3 ;  /* 0x00000005ff087223 */ /* 0x000fca0000000003 */
[----:B------:R-:W-:-:S13]  /*0280*/  FSETP.GT.AND P0, PT, |R8|, 1.469367938527859385e-39, PT ;  /* 0x001000000800780b */ /* 0x000fda0003f04200 */
[----:B------:R-:W-:Y:S05]  /*0290*/  @P0 BRA P1, `(.L_x_5) ;  /* 0x0000000000080947 */ /* 0x000fea0000800000 */
[----:B------:R-:W-:-:S07]  /*02a0*/  MOV R10, 0x2c0 ;  /* 0x000002c0000a7802 */ /* 0x000fce0000000f00 */
[----:B------:R-:W-:Y:S05]  /*02b0*/  CALL.REL.NOINC `($__internal_0_$__cuda_sm20_div_rn_f64_full) ;  /* 0x0000000000547944 */ /* 0x000fea0003c00000 */
.L_x_5:
[----:B------:R-:W-:Y:S05]  /*02c0*/  BSYNC.RECONVERGENT B0 ;  /* 0x0000000000007941 */ /* 0x000fea0003800200 */
.L_x_4:
[----:B------:R-:W0:Y:S02]  /*02d0*/  LDC.64 R4, c[0x0][0x390] ;  /* 0x0000e400ff047b82 */ /* 0x000e240000000a00 */
[----:B0-----:R-:W-:-:S05]  /*02e0*/  IMAD.WIDE R4, R0, 0x8, R4 ;  /* 0x0000000800047825 */ /* 0x001fca00078e0204 */
[----:B------:R-:W-:Y:S01]  /*02f0*/  STG.E.64 desc[UR36][R4.64], R2 ;  /* 0x0000000204007986 */ /* 0x000fe2000c101b24 */
[----:B------:R-:W-:Y:S05]  /*0300*/  EXIT ;  /* 0x000000000000794d */ /* 0x000fea0003800000 */
.L_x_3:
[----:B------:R-:W-:Y:S01]  /*0310*/  MOV R0, 0x8 ;  /* 0x0000000800007802 */ /* 0x000fe20000000f00 */
[----:B------:R-:W0:Y:S01]  /*0320*/  LDCU.64 UR4, c[0x4][URZ] ;  /* 0x01000000ff0477ac */ /* 0x000e220008000a00 */
[----:B------:R-:W-:Y:S02]  /*0330*/  CS2R R6, SRZ ;  /* 0x0000000000067805 */ /* 0x000fe4000001ff00 */
[----:B------:R1:W2:Y:S01]  /*0340*/  LDC.64 R2, c[0x4][R0] ;  /* 0x0100000000027b82 */ /* 0x0002a20000000a00 */
[----:B0-----:R-:W-:Y:S02]  /*0350*/  IMAD.U32 R4, RZ, RZ, UR4 ;  /* 0x00000004ff047e24 */ /* 0x001fe4000f8e00ff */
[----:B-1----:R-:W-:-:S07]  /*0360*/  IMAD.U32 R5, RZ, RZ, UR5 ;  /* 0x00000005ff057e24 */ /* 0x002fce000f8e00ff */
[----:B------:R-:W-:-:S07]  /*0370*/  LEPC R20, `(.L_x_6) ;  /* 0x000000001014794e */ /* 0x000fce0000000000 */
[----:B--2---:R-:W-:Y:S05]  /*0380*/  CALL.ABS.NOINC R2 ;  /* 0x0000000002007343 */ /* 0x004fea0003c00000 */
.L_x_6:
[----:B------:R-:W-:Y:S05]  /*0390*/  EXIT ;  /* 0x000000000000794d */ /* 0x000fea0003800000 */
.L_x_2:
[----:B------:R-:W0:Y:S08]  /*03a0*/  LDC.64 R2, c[0x0][0x388] ;  /* 0x0000e200ff027b82 */ /* 0x000e300000000a00 */
[----:B------:R-:W1:Y:S01]  /*03b0*/  LDC.64 R4, c[0x0][0x390] ;  /* 0x0000e400ff047b82 */ /* 0x000e620000000a00 */
[----:B0-----:R-:W-:-:S06]  /*03c0*/  IMAD.WIDE R2, R0, 0x8, R2 ;  /* 0x0000000800027825 */ /* 0x001fcc00078e0202 */
[----:B------:R-:W2:Y:S01]  /*03d0*/  LDG.E.64 R2, desc[UR36][R2.64] ;  /* 0x0000002402027981 */ /* 0x000ea2000c1e1b00 */
[----:B-1----:R-:W-:-:S05]  /*03e0*/  IMAD.WIDE R4, R0, 0x8, R4 ;  /* 0x0000000800047825 */ /* 0x002fca00078e0204 */
[----:B--2---:R-:W-:Y:S01]  /*03f0*/  STG.E.64 desc[UR36][R4.64], R2 ;  /* 0x0000000204007986 */ /* 0x004fe2000c101b24 */
[----:B------:R-:W-:Y:S05]  /*0400*/  EXIT ;  /* 0x000000000000794d */ /* 0x000fea0003800000 */
        .weak           $__internal_0_$__cuda_sm20_div_rn_f64_full
        .type           $__internal_0_$__cuda_sm20_div_rn_f64_full,@function
        .size           $__internal_0_$__cuda_sm20_div_rn_f64_full,(.L_x_30 - $__internal_0_$__cuda_sm20_div_rn_f64_full)
$__internal_0_$__cuda_sm20_div_rn_f64_full:
[C---:B------:R-:W-:Y:S01]  /*0410*/  FSETP.GEU.AND P0, PT, |R5|.reuse, 1.469367938527859385e-39, PT ;  /* 0x001000000500780b */ /* 0x040fe20003f0e200 */
[----:B------:R-:W-:Y:S01]  /*0420*/  IMAD.MOV.U32 R16, RZ, RZ, 0x1 ;  /* 0x00000001ff107424 */ /* 0x000fe200078e00ff */
[----:B------:R-:W-:Y:S01]  /*0430*/  LOP3.LUT R2, R5, 0x800fffff, RZ, 0xc0, !PT ;  /* 0x800fffff05027812 */ /* 0x000fe200078ec0ff */
[----:B------:R-:W-:Y:S01]  /*0440*/  BSSY.RECONVERGENT B1, `(.L_x_7) ;  /* 0x0000055000017945 */ /* 0x000fe20003800200 */
[C---:B------:R-:W-:Y:S02]  /*0450*/  FSETP.GEU.AND P2, PT, |R7|.reuse, 1.469367938527859385e-39, PT ;  /* 0x001000000700780b */ /* 0x040fe40003f4e200 */
[----:B------:R-:W-:Y:S01]  /*0460*/  LOP3.LUT R3, R2, 0x3ff00000, RZ, 0xfc, !PT ;  /* 0x3ff0000002037812 */ /* 0x000fe200078efcff */
[----:B------:R-:W-:Y:S01]  /*0470*/  IMAD.MOV.U32 R2, RZ, RZ, R4 ;  /* 0x000000ffff027224 */ /* 0x000fe200078e0004 */
[----:B------:R-:W-:Y:S02]  /*0480*/  LOP3.LUT R11, R7, 0x7ff00000, RZ, 0xc0, !PT ;  /* 0x7ff00000070b7812 */ /* 0x000fe400078ec0ff */
[----:B------:R-:W-:-:S03]  /*0490*/  LOP3.LUT R14, R5, 0x7ff00000, RZ, 0xc0, !PT ;  /* 0x7ff00000050e7812 */ /* 0x000fc600078ec0ff */
[----:B------:R-:W-:Y:S01]  /*04a0*/  @!P0 DMUL R2, R4, 8.98846567431157953865e+307 ;  /* 0x7fe0000004028828 */ /* 0x000fe20000000000 */
[----:B------:R-:W-:-:S03]  /*04b0*/  ISETP.GE.U32.AND P1, PT, R11, R14, PT ;  /* 0x0000000e0b00720c */ /* 0x000fc60003f26070 */
[----:B------:R-:W-:Y:S01]  /*04c0*/  @!P2 LOP3.LUT R12, R5, 0x7ff00000, RZ, 0xc0, !PT ;  /* 0x7ff00000050ca812 */ /* 0x000fe200078ec0ff */
[----:B------:R-:W-:Y:S01]  /*04d0*/  @!P2 IMAD.MOV.U32 R18, RZ, RZ, RZ ;  /* 0x000000ffff12a224 */ /* 0x000fe200078e00ff */
[----:B------:R-:W0:Y:S02]  /*04e0*/  MUFU.RCP64H R17, R3 ;  /* 0x0000000300117308 */ /* 0x000e240000001800 */
[----:B------:R-:W-:Y:S01]  /*04f0*/  @!P2 ISETP.GE.U32.AND P3, PT, R11, R12, PT ;  /* 0x0000000c0b00a20c */ /* 0x000fe20003f66070 */
[----:B------:R-:W-:-:S05]  /*0500*/  IMAD.MOV.U32 R12, RZ, RZ, 0x1ca00000 ;  /* 0x1ca00000ff0c7424 */ /* 0x000fca00078e00ff */
[----:B------:R-:W-:-:S04]  /*0510*/  @!P2 SEL R13, R12, 0x63400000, !P3 ;  /* 0x634000000c0da807 */ /* 0x000fc80005800000 */
[----:B------:R-:W-:-:S04]  /*0520*/  @!P2 LOP3.LUT R13, R13, 0x80000000, R7, 0xf8, !PT ;  /* 0x800000000d0da812 */ /* 0x000fc800078ef807 */
[----:B------:R-:W-:Y:S01]  /*0530*/  @!P2 LOP3.LUT R19, R13, 0x100000, RZ, 0xfc, !PT ;  /* 0x001000000d13a812 */ /* 0x000fe200078efcff */
[----:B0-----:R-:W-:-:S08]  /*0540*/  DFMA R8, R16, -R2, 1 ;  /* 0x3ff000001008742b */ /* 0x001fd00000000802 */
[----:B------:R-:W-:-:S08]  /*0550*/  DFMA R8, R8, R8, R8 ;  /* 0x000000080808722b */ /* 0x000fd00000000008 */
[----:B------:R-:W-:Y:S01]  /*0560*/  DFMA R16, R16, R8, R16 ;  /* 0x000000081010722b */ /* 0x000fe20000000010 */
[----:B------:R-:W-:Y:S01]  /*0570*/  SEL R9, R12, 0x63400000, !P1 ;  /* 0x634000000c097807 */ /* 0x000fe20004800000 */
[----:B------:R-:W-:-:S03]  /*0580*/  IMAD.MOV.U32 R8, RZ, RZ, R6 ;  /* 0x000000ffff087224 */ /* 0x000fc600078e0006 */
[----:B------:R-:W-:-:S03]  /*0590*/  LOP3.LUT R9, R9, 0x800fffff, R7, 0xf8, !PT ;  /* 0x800fffff09097812 */ /* 0x000fc600078ef807 */
[----:B------:R-:W-:-:S03]  /*05a0*/  DFMA R20, R16, -R2, 1 ;  /* 0x3ff000001014742b */ /* 0x000fc60000000802 */
[----:B------:R-:W-:-:S05]  /*05b0*/  @!P2 DFMA R8, R8, 2, -R18 ;  /* 0x400000000808a82b */ /* 0x000fca0000000812 */
[----:B------:R-:W-:Y:S01]  /*05c0*/  DFMA R16, R16, R20, R16 ;  /* 0x000000141010722b */ /* 0x000fe20000000010 */
[----:B------:R-:W-:Y:S02]  /*05d0*/  IMAD.MOV.U32 R21, RZ, RZ, R11 ;  /* 0x000000ffff157224 */ /* 0x000fe400078e000b */
[----:B------:R-:W-:Y:S01]  /*05e0*/  IMAD.MOV.U32 R20, RZ, RZ, R14 ;  /* 0x000000ffff147224 */ /* 0x000fe200078e000e */
[----:B------:R-:W-:Y:S02]  /*05f0*/  @!P0 LOP3.LUT R20, R3, 0x7ff00000, RZ, 0xc0, !PT ;  /* 0x7ff0000003148812 */ /* 0x000fe400078ec0ff */
[----:B------:R-:W-:Y:S02]  /*0600*/  @!P2 LOP3.LUT R21, R9, 0x7ff00000, RZ, 0xc0, !PT ;  /* 0x7ff000000915a812 */ /* 0x000fe400078ec0ff */
[----:B------:R-:W-:Y:S01]  /*0610*/  DMUL R18, R16, R8 ;  /* 0x0000000810127228 */ /* 0x000fe20000000000 */
[----:B------:R-:W-:Y:S02]  /*0620*/  VIADD R22, R20, 0xffffffff ;  /* 0xffffffff14167836 */ /* 0x000fe40000000000 */
[----:B------:R-:W-:-:S05]  /*0630*/  VIADD R13, R21, 0xffffffff ;  /* 0xffffffff150d7836 */ /* 0x000fca0000000000 */
[----:B------:R-:W-:Y:S01]  /*0640*/  DFMA R14, R18, -R2, R8 ;  /* 0x80000002120e722b */ /* 0x000fe20000000008 */
[----:B------:R-:W-:-:S04]  /*0650*/  ISETP.GT.U32.AND P0, PT, R13, 0x7feffffe, PT ;  /* 0x7feffffe0d00780c */ /* 0x000fc80003f04070 */
[----:B------:R-:W-:-:S03]  /*0660*/  ISETP.GT.U32.OR P0, PT, R22, 0x7feffffe, P0 ;  /* 0x7feffffe1600780c */ /* 0x000fc60000704470 */
[----:B------:R-:W-:-:S10]  /*0670*/  DFMA R14, R16, R14, R18 ;  /* 0x0000000e100e722b */ /* 0x000fd40000000012 */
[----:B------:R-:W-:Y:S05]  /*0680*/  @P0 BRA `(.L_x_8) ;  /* 0x00000000006c0947 */ /* 0x000fea0003800000 */
[----:B------:R-:W-:-:S04]  /*0690*/  LOP3.LUT R16, R5, 0x7ff00000, RZ, 0xc0, !PT ;  /* 0x7ff0000005107812 */ /* 0x000fc800078ec0ff */
[CC--:B------:R-:W-:Y:S02]  /*06a0*/  VIADDMNMX R6, R11.reuse, -R16.reuse, 0xb9600000, !PT ;  /* 0xb96000000b067446 */ /* 0x0c0fe40007800910 */
[----:B------:R-:W-:Y:S02]  /*06b0*/  ISETP.GE.U32.AND P0, PT, R11, R16, PT ;  /* 0x000000100b00720c */ /* 0x000fe40003f06070 */
[----:B------:R-:W-:Y:S02]  /*06c0*/  VIMNMX R6, PT, PT, R6, 0x46a00000, PT ;  /* 0x46a0000006067848 */ /* 0x000fe40003fe0100 */
[----:B------:R-:W-:-:S05]  /*06d0*/  SEL R11, R12, 0x63400000, !P0 ;  /* 0x634000000c0b7807 */ /* 0x000fca0004000000 */
[----:B------:R-:W-:Y:S02]  /*06e0*/  IMAD.IADD R11, R6, 0x1, -R11 ;  /* 0x00000001060b7824 */ /* 0x000fe400078e0a0b */
[----:B------:R-:W-:Y:S02]  /*06f0*/  IMAD.MOV.U32 R6, RZ, RZ, RZ ;  /* 0x000000ffff067224 */ /* 0x000fe400078e00ff */
[----:B------:R-:W-:-:S06]  /*0700*/  VIADD R7, R11, 0x7fe00000 ;  /* 0x7fe000000b077836 */ /* 0x000fcc0000000000 */
[----:B------:R-:W-:-:S10]  /*0710*/  DMUL R12, R14, R6 ;  /* 0x000000060e0c7228 */ /* 0x000fd40000000000 */
[----:B------:R-:W-:-:S13]  /*0720*/  FSETP.GTU.AND P0, PT, |R13|, 1.469367938527859385e-39, PT ;  /* 0x001000000d00780b */ /* 0x000fda0003f0c200 */
[----:B------:R-:W-:Y:S05]  /*0730*/  @P0 BRA `(.L_x_9) ;  /* 0x0000000000940947 */ /* 0x000fea0003800000 */
[----:B------:R-:W-:Y:S01]  /*0740*/  DFMA R2, R14, -R2, R8 ;  /* 0x800000020e02722b */ /* 0x000fe20000000008 */
[----:B------:R-:W-:-:S09]  /*0750*/  IMAD.MOV.U32 R6, RZ, RZ, RZ ;  /* 0x000000ffff067224 */ /* 0x000fd200078e00ff */
[C---:B------:R-:W-:Y:S02]  /*0760*/  FSETP.NEU.AND P0, PT, R3.reuse, RZ, PT ;  /* 0x000000ff0300720b */ /* 0x040fe40003f0d000 */
[----:B------:R-:W-:-:S04]  /*0770*/  LOP3.LUT R5, R3, 0x80000000, R5, 0x48, !PT ;  /* 0x8000000003057812 */ /* 0x000fc800078e4805 */
[----:B------:R-:W-:-:S07]  /*0780*/  LOP3.LUT R7, R5, R7, RZ, 0xfc, !PT ;  /* 0x0000000705077212 */ /* 0x000fce00078efcff */
[----:B------:R-:W-:Y:S05]  /*0790*/  @!P0 BRA `(.L_x_9) ;  /* 0x00000000007c8947 */ /* 0x000fea0003800000 */
[----:B------:R-:W-:Y:S01]  /*07a0*/  IMAD.MOV R3, RZ, RZ, -R11 ;  /* 0x000000ffff037224 */ /* 0x000fe200078e0a0b */
[----:B------:R-:W-:Y:S01]  /*07b0*/  DMUL.RP R6, R14, R6 ;  /* 0x000000060e067228 */ /* 0x000fe20000008000 */
[----:B------:R-:W-:Y:S01]  /*07c0*/  IMAD.MOV.U32 R2, RZ, RZ, RZ ;  /* 0x000000ffff027224 */ /* 0x000fe200078e00ff */
[----:B------:R-:W-:-:S05]  /*07d0*/  IADD3 R11, PT, PT, -R11, -0x43300000, RZ ;  /* 0xbcd000000b0b7810 */ /* 0x000fca0007ffe1ff */
[----:B------:R-:W-:-:S03]  /*07e0*/  DFMA R2, R12, -R2, R14 ;  /* 0x800000020c02722b */ /* 0x000fc6000000000e */
[----:B------:R-:W-:-:S07]  /*07f0*/  LOP3.LUT R5, R7, R5, RZ, 0x3c, !PT ;  /* 0x0000000507057212 */ /* 0x000fce00078e3cff */
[----:B------:R-:W-:-:S04]  /*0800*/  FSETP.NEU.AND P0, PT, |R3|, R11, PT ;  /* 0x0000000b0300720b */ /* 0x000fc80003f0d200 */
[----:B------:R-:W-:Y:S02]  /*0810*/  FSEL R12, R6, R12, !P0 ;  /* 0x0000000c060c7208 */ /* 0x000fe40004000000 */
[----:B------:R-:W-:Y:S01]  /*0820*/  FSEL R13, R5, R13, !P0 ;  /* 0x0000000d050d7208 */ /* 0x000fe20004000000 */
[----:B------:R-:W-:Y:S06]  /*0830*/  BRA `(.L_x_9) ;  /* 0x0000000000547947 */ /* 0x000fec0003800000 */
.L_x_8:
[----:B------:R-:W-:-:S14]  /*0840*/  DSETP.NAN.AND P0, PT, R6, R6, PT ;  /* 0x000000060600722a */ /* 0x000fdc0003f08000 */
[----:B------:R-:W-:Y:S05]  /*0850*/  @P0 BRA `(.L_x_10) ;  /* 0x0000000000440947 */ /* 0x000fea0003800000 */
[----:B------:R-:W-:-:S14]  /*0860*/  DSETP.NAN.AND P0, PT, R4, R4, PT ;  /* 0x000000040400722a */ /* 0x000fdc0003f08000 */
[----:B------:R-:W-:Y:S05]  /*0870*/  @P0 BRA `(.L_x_11) ;  /* 0x0000000000300947 */ /* 0x000fea0003800000 */
[----:B------:R-:W-:Y:S01]  /*0880*/  ISETP.NE.AND P0, PT, R21, R20, PT ;  /* 0x000000141500720c */ /* 0x000fe20003f05270 */
[----:B------:R-:W-:Y:S02]  /*0890*/  IMAD.MOV.U32 R12, RZ, RZ, 0x0 ;  /* 0x00000000ff0c7424 */ /* 0x000fe400078e00ff */
[----:B------:R-:W-:-:S10]  /*08a0*/  IMAD.MOV.U32 R13, RZ, RZ, -0x80000 ;  /* 0xfff80000ff0d7424 */ /* 0x000fd400078e00ff */
[----:B------:R-:W-:Y:S05]  /*08b0*/  @!P0 BRA `(.L_x_9) ;  /* 0x0000000000348947 */ /* 0x000fea0003800000 */
[----:B------:R-:W-:Y:S02]  /*08c0*/  ISETP.NE.AND P0, PT, R21, 0x7ff00000, PT ;  /* 0x7ff000001500780c */ /* 0x000fe40003f05270 */
[----:B------:R-:W-:Y:S02]  /*08d0*/  LOP3.LUT R13, R7, 0x80000000, R5, 0x48, !PT ;  /* 0x80000000070d7812 */ /* 0x000fe400078e4805 */
[----:B------:R-:W-:-:S13]  /*08e0*/  ISETP.EQ.OR P0, PT, R20, RZ, !P0 ;  /* 0x000000ff1400720c */ /* 0x000fda0004702670 */
[----:B------:R-:W-:Y:S01]  /*08f0*/  @P0 LOP3.LUT R2, R13, 0x7ff00000, RZ, 0xfc, !PT ;  /* 0x7ff000000d020812 */ /* 0x000fe200078efcff */
[----:B------:R-:W-:Y:S02]  /*0900*/  @!P0 IMAD.MOV.U32 R12, RZ, RZ, RZ ;  /* 0x000000ffff0c8224 */ /* 0x000fe400078e00ff */
[----:B------:R-:W-:Y:S02]  /*0910*/  @P0 IMAD.MOV.U32 R12, RZ, RZ, RZ ;  /* 0x000000ffff0c0224 */ /* 0x000fe400078e00ff */
[----:B------:R-:W-:Y:S01]  /*0920*/  @P0 IMAD.MOV.U32 R13, RZ, RZ, R2 ;  /* 0x000000ffff0d0224 */ /* 0x000fe200078e0002 */
[----:B------:R-:W-:Y:S06]  /*0930*/  BRA `(.L_x_9) ;  /* 0x0000000000147947 */ /* 0x000fec0003800000 */
.L_x_11:
[----:B------:R-:W-:Y:S01]  /*0940*/  LOP3.LUT R13, R5, 0x80000, RZ, 0xfc, !PT ;  /* 0x00080000050d7812 */ /* 0x000fe200078efcff */
[----:B------:R-:W-:Y:S01]  /*0950*/  IMAD.MOV.U32 R12, RZ, RZ, R4 ;  /* 0x000000ffff0c7224 */ /* 0x000fe200078e0004 */
[----:B------:R-:W-:Y:S06]  /*0960*/  BRA `(.L_x_9) ;  /* 0x0000000000087947 */ /* 0x000fec0003800000 */
.L_x_10:
[----:B------:R-:W-:Y:S01]  /*0970*/  LOP3.LUT R13, R7, 0x80000, RZ, 0xfc, !PT ;  /* 0x00080000070d7812 */ /* 0x000fe200078efcff */
[----:B------:R-:W-:-:S07]  /*0980*/  IMAD.MOV.U32 R12, RZ, RZ, R6 ;  /* 0x000000ffff0c7224 */ /* 0x000fce00078e0006 */
.L_x_9:
[----:B------:R-:W-:Y:S05]  /*0990*/  BSYNC.RECONVERGENT B1 ;  /* 0x0000000000017941 */ /* 0x000fea0003800200 */
.L_x_7:
[----:B------:R-:W-:Y:S02]  /*09a0*/  IMAD.MOV.U32 R11, RZ, RZ, 0x0 ;  /* 0x00000000ff0b7424 */ /* 0x000fe400078e00ff */
[----:B------:R-:W-:Y:S02]  /*09b0*/  IMAD.MOV.U32 R2, RZ, RZ, R12 ;  /* 0x000000ffff027224 */ /* 0x000fe400078e000c */
[----:B------:R-:W-:Y:S01]  /*09c0*/  IMAD.MOV.U32 R3, RZ, RZ, R13 ;  /* 0x000000ffff037224 */ /* 0x000fe200078e000d */
[----:B------:R-:W-:Y:S06]  /*09d0*/  RET.REL.NODEC R10 `(_Z9reduceRowPdS_S_ii) ;  /* 0xfffffff40a887950 */ /* 0x000fec0003c3ffff */
.L_x_12:
        /* <DEDUP_REMOVED lines=10> */
.L_x_30:


//--------------------- .text._Z18initIdentityMatrixPdi --------------------------
	.section	.text._Z18initIdentityMatrixPdi,"ax",@progbits
	.align	128
        .global         _Z18initIdentityMatrixPdi
        .type           _Z18initIdentityMatrixPdi,@function
        .size           _Z18initIdentityMatrixPdi,(.L_x_35 - _Z18initIdentityMatrixPdi)
        .other          _Z18initIdentityMatrixPdi,@"STO_CUDA_ENTRY STV_DEFAULT"
_Z18initIdentityMatrixPdi:
.text._Z18initIdentityMatrixPdi:
        /* <DEDUP_REMOVED lines=13> */
[----:B------:R-:W0:Y:S01]  /*00d0*/  LDC.64 R2, c[0x0][0x380] ;  /* 0x0000e000ff027b82 */ /* 0x000e220000000a00 */
[----:B------:R-:W1:Y:S01]  /*00e0*/  LDCU.64 UR4, c[0x0][0x358] ;  /* 0x00006b00ff0477ac */ /* 0x000e620008000a00 */
[----:B------:R-:W-:Y:S01]  /*00f0*/  ISETP.NE.AND P0, PT, R0, R5, PT ;  /* 0x000000050000720c */ /* 0x000fe20003f05270 */
[----:B------:R-:W-:Y:S02]  /*0100*/  IMAD R7, R5, UR6, R0 ;  /* 0x0000000605077c24 */ /* 0x000fe4000f8e0200 */
[----:B------:R-:W-:Y:S01]  /*0110*/  HFMA2 R4, -RZ, RZ, 0, 0 ;  /* 0x00000000ff047431 */ /* 0x000fe200000001ff */
[----:B------:R-:W-:Y:S01]  /*0120*/  FSEL R5, RZ, 1.875, P0 ;  /* 0x3ff00000ff057808 */ /* 0x000fe20000000000 */
[----:B0-----:R-:W-:-:S05]  /*0130*/  IMAD.WIDE R2, R7, 0x8, R2 ;  /* 0x0000000807027825 */ /* 0x001fca00078e0202 */
[----:B-1----:R-:W-:Y:S01]  /*0140*/  STG.E.64 desc[UR4][R2.64], R4 ;  /* 0x0000000402007986 */ /* 0x002fe2000c101b04 */
[----:B------:R-:W-:Y:S05]  /*0150*/  EXIT ;  /* 0x000000000000794d */ /* 0x000fea0003800000 */
.L_x_13:
        /* <DEDUP_REMOVED lines=10> */
.L_x_35:


//--------------------- .text._Z6matMulPdS_S_iii  --------------------------
	.section	.text._Z6matMulPdS_S_iii,"ax",@progbits
	.align	128
        .global         _Z6matMulPdS_S_iii
        .type           _Z6matMulPdS_S_iii,@function
        .size           _Z6matMulPdS_S_iii,(.L_x_36 - _Z6matMulPdS_S_iii)
        .other          _Z6matMulPdS_S_iii,@"STO_CUDA_ENTRY STV_DEFAULT"
_Z6matMulPdS_S_iii:
.text._Z6matMulPdS_S_iii:
[----:B------:R-:W-:Y:S01]  /*0000*/  LDC R1, c[0x0][0x37c] ;  /* 0x0000df00ff017b82 */ /* 0x000fe20000000800 */
[----:B------:R-:W0:Y:S01]  /*0010*/  S2R R17, SR_TID.Y ;  /* 0x0000000000117919 */ /* 0x000e220000002200 */
[----:B------:R-:W1:Y:S06]  /*0020*/  LDCU UR9, c[0x0][0x39c] ;  /* 0x00007380ff0977ac */ /* 0x000e6c0008000800 */
[----:B------:R-:W0:Y:S01]  /*0030*/  LDC R19, c[0x0][0x364] ;  /* 0x0000d900ff137b82 */ /* 0x000e220000000800 */
[----:B------:R-:W-:Y:S01]  /*0040*/  CS2R R22, SRZ ;  /* 0x0000000000167805 */ /* 0x000fe2000001ff00 */
[----:B------:R-:W2:Y:S01]  /*0050*/  S2R R16, SR_TID.X ;  /* 0x0000000000107919 */ /* 0x000ea20000002100 */
[----:B------:R-:W3:Y:S01]  /*0060*/  LDCU UR13, c[0x0][0x3a0] ;  /* 0x00007400ff0d77ac */ /* 0x000ee20008000800 */
[----:B------:R-:W4:Y:S04]  /*0070*/  LDCU.64 UR10, c[0x0][0x358] ;  /* 0x00006b00ff0a77ac */ /* 0x000f280008000a00 */
[----:B------:R-:W0:Y:S08]  /*0080*/  S2UR UR4, SR_CTAID.Y ;  /* 0x00000000000479c3 */ /* 0x000e300000002600 */
[----:B------:R-:W2:Y:S01]  /*0090*/  S2UR UR5, SR_CTAID.X ;  /* 0x00000000000579c3 */ /* 0x000ea20000002500 */
[----:B-1----:R-:W-:-:S07]  /*00a0*/  UISETP.GE.AND UP0, UPT, UR9, -0x1e, UPT ;  /* 0xffffffe20900788c */ /* 0x002fce000bf06270 */
[----:B------:R-:W2:Y:S01]  /*00b0*/  LDC R18, c[0x0][0x360] ;  /* 0x0000d800ff127b82 */ /* 0x000ea20000000800 */
[----:B0-----:R-:W-:Y:S02]  /*00c0*/  IMAD R19, R19, UR4, R17 ;  /* 0x0000000413137c24 */ /* 0x001fe4000f8e0211 */
[----:B--2---:R-:W-:Y:S01]  /*00d0*/  IMAD R18, R18, UR5, R16 ;  /* 0x0000000512127c24 */ /* 0x004fe2000f8e0210 */
[----:B---34-:R-:W-:Y:S06]  /*00e0*/  BRA.U !UP0, `(.L_x_14) ;  /* 0x0000000908d07547 */ /* 0x018fec000b800000 */
[----:B------:R-:W0:Y:S01]  /*00f0*/  S2UR UR7, SR_CgaCtaId ;  /* 0x00000000000779c3 */ /* 0x000e220000008800 */
[----:B------:R-:W1:Y:S01]  /*0100*/  LDCU UR12, c[0x0][0x3a0] ;  /* 0x00007400ff0c77ac */ /* 0x000e620008000800 */
[----:B------:R-:W-:Y:S01]  /*0110*/  CS2R R22, SRZ ;  /* 0x0000000000167805 */ /* 0x000fe2000001ff00 */
[----:B------:R-:W-:Y:S01]  /*0120*/  IMAD R6, R19, UR9, R16 ;  /* 0x0000000913067c24 */ /* 0x000fe2000f8e0210 */
[----:B------:R-:W-:Y:S01]  /*0130*/  UMOV UR6, 0x400 ;  /* 0x0000040000067882 */ /* 0x000fe20000000000 */
[----:B------:R-:W-:-:S03]  /*0140*/  UIADD3 UR4, UPT, UPT, UR9, -0x1, URZ ;  /* 0xffffffff09047890 */ /* 0x000fc6000fffe0ff */
[----:B------:R-:W2:Y:S01]  /*0150*/  LDC R0, c[0x0][0x3a0] ;  /* 0x0000e800ff007b82 */ /* 0x000ea20000000800 */
[----:B------:R-:W3:Y:S01]  /*0160*/  LDCU.64 UR14, c[0x0][0x398] ;  /* 0x00007300ff0e77ac */ /* 0x000ee20008000a00 */
[----:B------:R-:W-:-:S04]  /*0170*/  USHF.R.S32.HI UR5, URZ, 0x1f, UR4 ;  /* 0x0000001fff057899 */ /* 0x000fc80008011404 */
[----:B------:R-:W-:Y:S01]  /*0180*/  ULEA.HI UR5, UR5, UR4, URZ, 0x5 ;  /* 0x0000000405057291 */ /* 0x000fe2000f8f28ff */
[----:B-1----:R-:W-:-:S03]  /*0190*/  IMAD R7, R17, UR12, R18 ;  /* 0x0000000c11077c24 */ /* 0x002fc6000f8e0212 */
[----:B------:R-:W-:Y:S02]  /*01a0*/  USHF.R.S32.HI UR5, URZ, 0x5, UR5 ;  /* 0x00000005ff057899 */ /* 0x000fe40008011405 */
[----:B0-----:R-:W-:Y:S02]  /*01b0*/  ULEA UR8, UR7, UR6, 0x18 ;  /* 0x0000000607087291 */ /* 0x001fe4000f8ec0ff */
[----:B------:R-:W-:Y:S02]  /*01c0*/  UIADD3 UR6, UPT, UPT, UR6, 0x1000, URZ ;  /* 0x0000100006067890 */ /* 0x000fe4000fffe0ff */
[----:B------:R-:W-:Y:S02]  /*01d0*/  UIADD3 UR5, UPT, UPT, -UR5, URZ, URZ ;  /* 0x000000ff05057290 */ /* 0x000fe4000fffe1ff */
[----:B------:R-:W-:Y:S01]  /*01e0*/  ULEA UR6, UR7, UR6, 0x18 ;  /* 0x0000000607067291 */ /* 0x000fe2000f8ec0ff */
[----:B------:R-:W-:-:S04]  /*01f0*/  LEA R5, R17, UR8, 0x7 ;  /* 0x0000000811057c11 */ /* 0x000fc8000f8e38ff */
[C---:B------:R-:W-:Y:S02]  /*0200*/  LEA R4, R16.reuse, R5, 0x2 ;  /* 0x0000000510047211 */ /* 0x040fe400078e10ff */
[----:B------:R-:W-:-:S04]  /*0210*/  LEA R2, R16, UR6, 0x2 ;  /* 0x0000000610027c11 */ /* 0x000fc8000f8e10ff */
[----:B---3--:R-:W-:-:S07]  /*0220*/  LEA R3, R17, R2, 0x7 ;  /* 0x0000000211037211 */ /* 0x008fce00078e38ff */
.L_x_15:
[----:B------:R-:W-:Y:S02]  /*0230*/  ISETP.GE.AND P1, PT, R16, UR15, PT ;  /* 0x0000000f10007c0c */ /* 0x000fe4000bf26270 */
[----:B------:R-:W-:Y:S02]  /*0240*/  ISETP.GE.AND P0, PT, R17, UR15, PT ;  /* 0x0000000f11007c0c */ /* 0x000fe4000bf06270 */
[----:B------:R-:W-:Y:S02]  /*0250*/  ISETP.GE.OR P1, PT, R19, UR14, P1 ;  /* 0x0000000e13007c0c */ /* 0x000fe40008f26670 */
[----:B--2---:R-:W-:-:S11]  /*0260*/  ISETP.GE.OR P0, PT, R18, R0, P0 ;  /* 0x000000001200720c */ /* 0x004fd60000706670 */
[----:B------:R-:W0:Y:S08]  /*0270*/  @!P1 LDC.64 R10, c[0x0][0x380] ;  /* 0x0000e000ff0a9b82 */ /* 0x000e300000000a00 */
[----:B------:R-:W1:Y:S01]  /*0280*/  @!P0 LDC.64 R8, c[0x0][0x388] ;  /* 0x0000e200ff088b82 */ /* 0x000e620000000a00 */
[----:B0-----:R-:W-:-:S06]  /*0290*/  @!P1 IMAD.WIDE R10, R6, 0x8, R10 ;  /* 0x00000008060a9825 */ /* 0x001fcc00078e020a */
[----:B------:R-:W2:Y:S01]  /*02a0*/  @!P1 LDG.E.64 R10, desc[UR10][R10.64] ;  /* 0x0000000a0a0a9981 */ /* 0x000ea2000c1e1b00 */
[----:B-1----:R-:W-:-:S06]  /*02b0*/  @!P0 IMAD.WIDE R8, R7, 0x8, R8 ;  /* 0x0000000807088825 */ /* 0x002fcc00078e0208 */
[----:B------:R-:W3:Y:S01]  /*02c0*/  @!P0 LDG.E.64 R8, desc[UR10][R8.64] ;  /* 0x0000000a08088981 */ /* 0x000ee2000c1e1b00 */
[----:B------:R-:W-:-:S06]  /*02d0*/  CS2R R28, SRZ ;  /* 0x00000000001c7805 */ /* 0x000fcc000001ff00 */
[----:B--2---:R-:W0:Y:S08]  /*02e0*/  @!P1 F2F.F32.F64 R29, R10 ;  /* 0x0000000a001d9310 */ /* 0x004e300000301000 */
[----:B---3--:R-:W1:Y:S01]  /*02f0*/  @!P0 F2F.F32.F64 R28, R8 ;  /* 0x00000008001c8310 */ /* 0x008e620000301000 */
[----:B0-----:R-:W-:Y:S04]  /*0300*/  STS [R4], R29 ;  /* 0x0000001d04007388 */ /* 0x001fe80000000800 */
[----:B-1----:R-:W-:Y:S01]  /*0310*/  STS [R3], R28 ;  /* 0x0000001c03007388 */ /* 0x002fe20000000800 */
[----:B------:R-:W-:Y:S06]  /*0320*/  BAR.SYNC.DEFER_BLOCKING 0x0 ;  /* 0x0000000000007b1d */ /* 0x000fec0000010000 */
[----:B------:R-:W-:Y:S04]  /*0330*/  LDS R21, [R2] ;  /* 0x0000000002157984 */ /* 0x000fe80000000800 */
[----:B------:R-:W0:Y:S04]  /*0340*/  LDS.128 R12, [R5] ;  /* 0x00000000050c7984 */ /* 0x000e280000000c00 */
[----:B------:R-:W1:Y:S04]  /*0350*/  LDS R26, [R2+0x80] ;  /* 0x00008000021a7984 */ /* 0x000e680000000800 */
[----:B------:R-:W-:Y:S04]  /*0360*/  LDS R24, [R2+0x180] ;  /* 0x0001800002187984 */ /* 0x000fe80000000800 */
[----:B------:R-:W2:Y:S04]  /*0370*/  LDS R25, [R2+0x100] ;  /* 0x0001000002197984 */ /* 0x000ea80000000800 */
[----:B------:R-:W-:Y:S04]  /*0380*/  LDS R27, [R2+0x200] ;  /* 0x00020000021b7984 */ /* 0x000fe80000000800 */
[----:B------:R-:W3:Y:S01]  /*0390*/  LDS.128 R8, [R5+0x10] ;  /* 0x0000100005087984 */ /* 0x000ee20000000c00 */
[----:B0-----:R-:W-:-:S06]  /*03a0*/  FMUL R21, R12, R21 ;  /* 0x000000150c157220 */ /* 0x001fcc0000400000 */
[----:B------:R-:W0:Y:S01]  /*03b0*/  F2F.F64.F32 R20, R21 ;  /* 0x0000001500147310 */ /* 0x000e220000201800 */
[----:B-1----:R-:W-:Y:S01]  /*03c0*/  FMUL R26, R26, R13 ;  /* 0x0000000d1a1a7220 */ /* 0x002fe20000400000 */
[----:B0-----:R-:W-:Y:S01]  /*03d0*/  DADD R20, R20, R22 ;  /* 0x0000000014147229 */ /* 0x001fe20000000016 */
[----:B------:R-:W0:Y:S04]  /*03e0*/  LDS R22, [R2+0x280] ;  /* 0x0002800002167984 */ /* 0x000e280000000800 */
[----:B------:R-:W1:Y:S01]  /*03f0*/  LDS R23, [R2+0x300] ;  /* 0x0003000002177984 */ /* 0x000e620000000800 */
[----:B------:R4:W5:Y:S01]  /*0400*/  F2F.F64.F32 R12, R26 ;  /* 0x0000001a000c7310 */ /* 0x0009620000201800 */
[----:B--2---:R-:W-:Y:S01]  /*0410*/  FMUL R25, R25, R14 ;  /* 0x0000000e19197220 */ /* 0x004fe20000400000 */
[----:B----4-:R-:W-:-:S02]  /*0420*/  FMUL R26, R24, R15 ;  /* 0x0000000f181a7220 */ /* 0x010fc40000400000 */
[----:B------:R-:W2:Y:S04]  /*0430*/  LDS R24, [R2+0x380] ;  /* 0x0003800002187984 */ /* 0x000ea80000000800 */
[----:B------:R-:W4:Y:S01]  /*0440*/  F2F.F64.F32 R14, R25 ;  /* 0x00000019000e7310 */ /* 0x000f220000201800 */
[----:B-----5:R-:W-:-:S07]  /*0450*/  DADD R12, R20, R12 ;  /* 0x00000000140c7229 */ /* 0x020fce000000000c */
[----:B------:R-:W5:Y:S01]  /*0460*/  F2F.F64.F32 R28, R26 ;  /* 0x0000001a001c7310 */ /* 0x000f620000201800 */
[----:B---3--:R-:W-:Y:S02]  /*0470*/  FMUL R8, R8, R27 ;  /* 0x0000001b08087220 */ /* 0x008fe40000400000 */
[----:B------:R-:W-:Y:S01]  /*0480*/  LDS R27, [R2+0x400] ;  /* 0x00040000021b7984 */ /* 0x000fe20000000800 */
[----:B----4-:R-:W-:-:S04]  /*0490*/  DADD R12, R12, R14 ;  /* 0x000000000c0c7229 */ /* 0x010fc8000000000e */
[----:B------:R-:W3:Y:S01]  /*04a0*/  F2F.F64.F32 R20, R8 ;  /* 0x0000000800147310 */ /* 0x000ee20000201800 */
[----:B0-----:R-:W-:-:S03]  /*04b0*/  FMUL R22, R22, R9 ;  /* 0x0000000916167220 */ /* 0x001fc60000400000 */
[----:B-----5:R-:W-:Y:S02]  /*04c0*/  DADD R28, R12, R28 ;  /* 0x000000000c1c7229 */ /* 0x020fe4000000001c */
[----:B------:R-:W0:Y:S02]  /*04d0*/  LDS.128 R12, [R5+0x20] ;  /* 0x00002000050c7984 */ /* 0x000e240000000c00 */
[----:B------:R4:W5:Y:S01]  /*04e0*/  F2F.F64.F32 R8, R22 ;  /* 0x0000001600087310 */ /* 0x0009620000201800 */
[----:B-1----:R-:W-:-:S03]  /*04f0*/  FMUL R23, R23, R10 ;  /* 0x0000000a17177220 */ /* 0x002fc60000400000 */
[----:B---3--:R-:W-:Y:S01]  /*0500*/  DADD R28, R28, R20 ;  /* 0x000000001c1c7229 */ /* 0x008fe20000000014 */
[----:B----4-:R-:W1:Y:S03]  /*0510*/  LDS R22, [R2+0x480] ;  /* 0x0004800002167984 */ /* 0x010e660000000800 */
[----:B------:R-:W3:Y:S01]  /*0520*/  F2F.F64.F32 R20, R23 ;  /* 0x0000001700147310 */ /* 0x000ee20000201800 */
[----:B--2---:R-:W-:-:S03]  /*0530*/  FMUL R24, R24, R11 ;  /* 0x0000000b18187220 */ /* 0x004fc60000400000 */
[----:B-----5:R-:W-:-:S04]  /*0540*/  DADD R8, R28, R8 ;  /* 0x000000001c087229 */ /* 0x020fc80000000008 */
[----:B------:R-:W2:Y:S01]  /*0550*/  F2F.F64.F32 R24, R24 ;  /* 0x0000001800187310 */ /* 0x000ea20000201800 */
[----:B------:R-:W4:Y:S03]  /*0560*/  LDS R29, [R2+0x500] ;  /* 0x00050000021d7984 */ /* 0x000f260000000800 */
[----:B---3--:R-:W-:Y:S01]  /*0570*/  DADD R8, R8, R20 ;  /* 0x0000000008087229 */ /* 0x008fe20000000014 */
[----:B------:R-:W3:Y:S04]  /*0580*/  LDS R20, [R2+0x580] ;  /* 0x0005800002147984 */ /* 0x000ee80000000800 */
[----:B------:R-:W-:Y:S03]  /*0590*/  LDS R21, [R2+0x600] ;  /* 0x0006000002157984 */ /* 0x000fe60000000800 */
[----:B--2---:R-:W-:-:S02]  /*05a0*/  DADD R24, R8, R24 ;  /* 0x0000000008187229 */ /* 0x004fc40000000018 */
[----:B------:R-:W2:Y:S01]  /*05b0*/  LDS.128 R8, [R5+0x30] ;  /* 0x0000300005087984 */ /* 0x000ea20000000c00 */
[----:B0-----:R-:W-:-:S04]  /*05c0*/  FMUL R28, R12, R27 ;  /* 0x0000001b0c1c7220 */ /* 0x001fc80000400000 */
[----:B------:R-:W0:Y:S01]  /*05d0*/  F2F.F64.F32 R26, R28 ;  /* 0x0000001c001a7310 */ /* 0x000e220000201800 */
[----:B-1----:R-:W-:-:S07]  /*05e0*/  FMUL R22, R22, R13 ;  /* 0x0000000d16167220 */ /* 0x002fce0000400000 */
[----:B------:R-:W1:Y:S01]  /*05f0*/  F2F.F64.F32 R22, R22 ;  /* 0x0000001600167310 */ /* 0x000e620000201800 */
[----:B----4-:R-:W-:Y:S01]  /*0600*/  FMUL R29, R29, R14 ;  /* 0x0000000e1d1d7220 */ /* 0x010fe20000400000 */
[----:B0-----:R-:W-:Y:S01]  /*0610*/  DADD R26, R24, R26 ;  /* 0x00000000181a7229 */ /* 0x001fe2000000001a */
[----:B------:R-:W0:Y:S05]  /*0620*/  LDS R24, [R2+0x680] ;  /* 0x0006800002187984 */ /* 0x000e2a0000000800 */
[----:B------:R-:W4:Y:S01]  /*0630*/  F2F.F64.F32 R12, R29 ;  /* 0x0000001d000c7310 */ /* 0x000f220000201800 */
[----:B------:R-:W5:Y:S01]  /*0640*/  LDS R25, [R2+0x700] ;  /* 0x0007000002197984 */ /* 0x000f620000000800 */
[----:B---3--:R-:W-:Y:S01]  /*0650*/  FMUL R28, R20, R15 ;  /* 0x0000000f141c7220 */ /* 0x008fe20000400000 */
[----:B-1----:R-:W-:-:S05]  /*0660*/  DADD R14, R26, R22 ;  /* 0x000000001a0e7229 */ /* 0x002fca0000000016 */
[----:B------:R-:W1:Y:S01]  /*0670*/  F2F.F64.F32 R22, R28 ;  /* 0x0000001c00167310 */ /* 0x000e620000201800 */
[----:B------:R-:W3:Y:S01]  /*0680*/  LDS R26, [R2+0x780] ;  /* 0x00078000021a7984 */ /* 0x000ee20000000800 */
[----:B--2---:R-:W-:-:S03]  /*0690*/  FMUL R21, R8, R21 ;  /* 0x0000001508157220 */ /* 0x004fc60000400000 */
[----:B------:R-:W-:Y:S01]  /*06a0*/  LDS R27, [R2+0x800] ;  /* 0x00080000021b7984 */ /* 0x000fe20000000800 */
[----:B----4-:R-:W-:Y:S02]  /*06b0*/  DADD R12, R14, R12 ;  /* 0x000000000e0c7229 */ /* 0x010fe4000000000c */
[----:B------:R-:W2:Y:S06]  /*06c0*/  F2F.F64.F32 R20, R21 ;  /* 0x0000001500147310 */ /* 0x000eac0000201800 */
[----:B-1----:R-:W-:Y:S02]  /*06d0*/  DADD R22, R12, R22 ;  /* 0x000000000c167229 */ /* 0x002fe40000000016 */
[----:B------:R-:W1:Y:S06]  /*06e0*/  LDS.128 R12, [R5+0x40] ;  /* 0x00004000050c7984 */ /* 0x000e6c0000000c00 */
[----:B--2---:R-:W-:-:S02]  /*06f0*/  DADD R20, R22, R20 ;  /* 0x0000000016147229 */ /* 0x004fc40000000014 */
[----:B------:R-:W2:Y:S01]  /*0700*/  LDS R22, [R2+0x880] ;  /* 0x0008800002167984 */ /* 0x000ea20000000800 */
[----:B0-----:R-:W-:-:S03]  /*0710*/  FMUL R24, R24, R9 ;  /* 0x0000000918187220 */ /* 0x001fc60000400000 */
[----:B------:R-:W0:Y:S01]  /*0720*/  LDS R23, [R2+0x900] ;  /* 0x0009000002177984 */ /* 0x000e220000000800 */
[----:B------:R4:W3:Y:S01]  /*0730*/  F2F.F64.F32 R8, R24 ;  /* 0x0000001800087310 */ /* 0x0008e20000201800 */
[----:B-----5:R-:W-:Y:S02]  /*0740*/  FMUL R25, R25, R10 ;  /* 0x0000000a19197220 */ /* 0x020fe40000400000 */
[----:B----4-:R-:W4:Y:S01]  /*0750*/  LDS R24, [R2+0x980] ;  /* 0x0009800002187984 */ /* 0x010f220000000800 */
[----:B---3--:R-:W-:-:S04]  /*0760*/  FMUL R26, R26, R11 ;  /* 0x0000000b1a1a7220 */ /* 0x008fc80000400000 */
[----:B------:R-:W3:Y:S01]  /*0770*/  F2F.F64.F32 R10, R25 ;  /* 0x00000019000a7310 */ /* 0x000ee20000201800 */
[----:B------:R-:W-:-:S07]  /*0780*/  DADD R8, R20, R8 ;  /* 0x0000000014087229 */ /* 0x000fce0000000008 */
[----:B------:R-:W5:Y:S01]  /*0790*/  F2F.F64.F32 R28, R26 ;  /* 0x0000001a001c7310 */ /* 0x000f620000201800 */
[----:B-1----:R-:W-:Y:S02]  /*07a0*/  FMUL R12, R12, R27 ;  /* 0x0000001b0c0c7220 */ /* 0x002fe40000400000 */
[----:B------:R-:W-:Y:S01]  /*07b0*/  LDS R27, [R2+0xa00] ;  /* 0x000a0000021b7984 */ /* 0x000fe20000000800 */
[----:B---3--:R-:W-:-:S04]  /*07c0*/  DADD R8, R8, R10 ;  /* 0x0000000008087229 */ /* 0x008fc8000000000a */
[----:B------:R-:W1:Y:S01]  /*07d0*/  F2F.F64.F32 R20, R12 ;  /* 0x0000000c00147310 */ /* 0x000e620000201800 */
[----:B--2---:R-:W-:-:S03]  /*07e0*/  FMUL R22, R22, R13 ;  /* 0x0000000d16167220 */ /* 0x004fc60000400000 */
[----:B-----5:R-:W-:-:S04]  /*07f0*/  DADD R28, R8, R28 ;  /* 0x00000000081c7229 */ /* 0x020fc8000000001c */
[----:B------:R2:W3:Y:S01]  /*0800*/  F2F.F64.F32 R12, R22 ;  /* 0x00000016000c7310 */ /* 0x0004e20000201800 */
[----:B------:R-:W5:Y:S01]  /*0810*/  LDS.128 R8, [R5+0x50] ;  /* 0x0000500005087984 */ /* 0x000f620000000c00 */
[----:B0-----:R-:W-:Y:S02]  /*0820*/  FMUL R23, R23, R14 ;  /* 0x0000000e17177220 */ /* 0x001fe40000400000 */
[----:B-1----:R-:W-:Y:S01]  /*0830*/  DADD R28, R28, R20 ;  /* 0x000000001c1c7229 */ /* 0x002fe20000000014 */
[----:B--2---:R-:W0:Y:S03]  /*0840*/  LDS R22, [R2+0xa80] ;  /* 0x000a800002167984 */ /* 0x004e260000000800 */
[----:B------:R-:W1:Y:S01]  /*0850*/  F2F.F64.F32 R20, R23 ;  /* 0x0000001700147310 */ /* 0x000e620000201800 */
[----:B----4-:R-:W-:-:S03]  /*0860*/  FMUL R24, R24, R15 ;  /* 0x0000000f18187220 */ /* 0x010fc60000400000 */
[----:B---3--:R-:W-:Y:S02]  /*0870*/  DADD R12, R28, R12 ;  /* 0x000000001c0c7229 */ /* 0x008fe4000000000c */
[----:B------:R-:W2:Y:S02]  /*0880*/  LDS R29, [R2+0xb00] ;  /* 0x000b0000021d7984 */ /* 0x000ea40000000800 */
[----:B------:R-:W3:Y:S04]  /*0890*/  F2F.F64.F32 R24, R24 ;  /* 0x0000001800187310 */ /* 0x000ee80000201800 */
[----:B-1----:R-:W-:Y:S01]  /*08a0*/  DADD R12, R12, R20 ;  /* 0x000000000c0c7229 */ /* 0x002fe20000000014 */
[----:B------:R-:W1:Y:S04]  /*08b0*/  LDS R20, [R2+0xb80] ;  /* 0x000b800002147984 */ /* 0x000e680000000800 */
[----:B------:R-:W-:Y:S03]  /*08c0*/  LDS R21, [R2+0xc00] ;  /* 0x000c000002157984 */ /* 0x000fe60000000800 */
[----:B---3--:R-:W-:-:S02]  /*08d0*/  DADD R24, R12, R24 ;  /* 0x000000000c187229 */ /* 0x008fc40000000018 */
[----:B------:R-:W3:Y:S01]  /*08e0*/  LDS.128 R12, [R5+0x60] ;  /* 0x00006000050c7984 */ /* 0x000ee20000000c00 */
[----:B-----5:R-:W-:-:S04]  /*08f0*/  FMUL R28, R8, R27 ;  /* 0x0000001b081c7220 */ /* 0x020fc80000400000 */
[----:B------:R-:W4:Y:S01]  /*0900*/  F2F.F64.F32 R26, R28 ;  /* 0x0000001c001a7310 */ /* 0x000f220000201800 */
[----:B0-----:R-:W-:-:S07]  /*0910*/  FMUL R22, R22, R9 ;  /* 0x0000000916167220 */ /* 0x001fce0000400000 */
[----:B------:R-:W0:Y:S01]  /*0920*/  F2F.F64.F32 R22, R22 ;  /* 0x0000001600167310 */ /* 0x000e220000201800 */
[----:B--2---:R-:W-:Y:S01]  /*0930*/  FMUL R29, R29, R10 ;  /* 0x0000000a1d1d7220 */ /* 0x004fe20000400000 */
[----:B----4-:R-:W-:Y:S01]  /*0940*/  DADD R26, R24, R26 ;  /* 0x00000000181a7229 */ /* 0x010fe2000000001a */
[----:B------:R-:W2:Y:S05]  /*0950*/  LDS R24, [R2+0xc80] ;  /* 0x000c800002187984 */ /* 0x000eaa0000000800 */
[----:B------:R-:W4:Y:S01]  /*0960*/  F2F.F64.F32 R8, R29 ;  /* 0x0000001d00087310 */ /* 0x000f220000201800 */
[----:B-1----:R-:W-:Y:S01]  /*0970*/  FMUL R28, R20, R11 ;  /* 0x0000000b141c7220 */ /* 0x002fe20000400000 */
[----:B------:R-:W1:Y:S01]  /*0980*/  LDS R25, [R2+0xd00] ;  /* 0x000d000002197984 */ /* 0x000e620000000800 */
[----:B0-----:R-:W-:-:S05]  /*0990*/  DADD R10, R26, R22 ;  /* 0x000000001a0a7229 */ /* 0x001fca0000000016 */
[----:B------:R-:W0:Y:S01]  /*09a0*/  F2F.F64.F32 R22, R28 ;  /* 0x0000001c00167310 */ /* 0x000e220000201800 */
[----:B------:R-:W5:Y:S01]  /*09b0*/  LDS R26, [R2+0xd80] ;  /* 0x000d8000021a7984 */ /* 0x000f620000000800 */
[----:B---3--:R-:W-:-:S03]  /*09c0*/  FMUL R21, R12, R21 ;  /* 0x000000150c157220 */ /* 0x008fc60000400000 */
[----:B------:R-:W-:Y:S01]  /*09d0*/  LDS R27, [R2+0xe00] ;  /* 0x000e0000021b7984 */ /* 0x000fe20000000800 */
[----:B----4-:R-:W-:Y:S02]  /*09e0*/  DADD R8, R10, R8 ;  /* 0x000000000a087229 */ /* 0x010fe40000000008 */
[----:B------:R-:W3:Y:S06]  /*09f0*/  F2F.F64.F32 R20, R21 ;  /* 0x0000001500147310 */ /* 0x000eec0000201800 */
[----:B0-----:R-:W-:Y:S02]  /*0a00*/  DADD R22, R8, R22 ;  /* 0x0000000008167229 */ /* 0x001fe40000000016 */
[----:B------:R-:W0:Y:S06]  /*0a10*/  LDS.128 R8, [R5+0x70] ;  /* 0x0000700005087984 */ /* 0x000e2c0000000c00 */
[----:B---3--:R-:W-:-:S02]  /*0a20*/  DADD R20, R22, R20 ;  /* 0x0000000016147229 */ /* 0x008fc40000000014 */
[----:B------:R-:W3:Y:S01]  /*0a30*/  LDS R22, [R2+0xe80] ;  /* 0x000e800002167984 */ /* 0x000ee20000000800 */
[----:B--2---:R-:W-:-:S03]  /*0a40*/  FMUL R29, R24, R13 ;  /* 0x0000000d181d7220 */ /* 0x004fc60000400000 */
[----:B------:R-:W2:Y:S01]  /*0a50*/  LDS R23, [R2+0xf00] ;  /* 0x000f000002177984 */ /* 0x000ea20000000800 */
[----:B------:R-:W4:Y:S01]  /*0a60*/  F2F.F64.F32 R12, R29 ;  /* 0x0000001d000c7310 */ /* 0x000f220000201800 */
[----:B-1----:R-:W-:Y:S02]  /*0a70*/  FMUL R25, R25, R14 ;  /* 0x0000000e19197220 */ /* 0x002fe40000400000 */
[----:B------:R-:W1:Y:S01]  /*0a80*/  LDS R24, [R2+0xf80] ;  /* 0x000f800002187984 */ /* 0x000e620000000800 */
[----:B-----5:R-:W-:-:S04]  /*0a90*/  FMUL R26, R26, R15 ;  /* 0x0000000f1a1a7220 */ /* 0x020fc80000400000 */
[----:B------:R-:W5:Y:S01]  /*0aa0*/  F2F.F64.F32 R14, R25 ;  /* 0x00000019000e7310 */ /* 0x000f620000201800 */
[----:B----4-:R-:W-:-:S07]  /*0ab0*/  DADD R20, R20, R12 ;  /* 0x0000000014147229 */ /* 0x010fce000000000c */
[----:B------:R-:W4:Y:S01]  /*0ac0*/  F2F.F64.F32 R12, R26 ;  /* 0x0000001a000c7310 */ /* 0x000f220000201800 */
[----:B0-----:R-:W-:Y:S01]  /*0ad0*/  FMUL R27, R8, R27 ;  /* 0x0000001b081b7220 */ /* 0x001fe20000400000 */
[----:B-----5:R-:W-:-:S06]  /*0ae0*/  DADD R20, R20, R14 ;  /* 0x0000000014147229 */ /* 0x020fcc000000000e */
[----:B------:R-:W0:Y:S01]  /*0af0*/  F2F.F64.F32 R14, R27 ;  /* 0x0000001b000e7310 */ /* 0x000e220000201800 */
[----:B---3--:R-:W-:Y:S01]  /*0b00*/  FMUL R28, R22, R9 ;  /* 0x00000009161c7220 */ /* 0x008fe20000400000 */
[----:B----4-:R-:W-:-:S06]  /*0b10*/  DADD R12, R20, R12 ;  /* 0x00000000140c7229 */ /* 0x010fcc000000000c */
[----:B------:R-:W3:Y:S01]  /*0b20*/  F2F.F64.F32 R8, R28 ;  /* 0x0000001c00087310 */ /* 0x000ee20000201800 */
[----:B--2---:R-:W-:Y:S01]  /*0b30*/  FMUL R10, R23, R10 ;  /* 0x0000000a170a7220 */ /* 0x004fe20000400000 */
[----:B0-----:R-:W-:-:S06]  /*0b40*/  DADD R14, R12, R14 ;  /* 0x000000000c0e7229 */ /* 0x001fcc000000000e */
[----:B------:R-:W0:Y:S01]  /*0b50*/  F2F.F64.F32 R12, R10 ;  /* 0x0000000a000c7310 */ /* 0x000e220000201800 */
[----:B-1----:R-:W-:Y:S01]  /*0b60*/  FMUL R11, R24, R11 ;  /* 0x0000000b180b7220 */ /* 0x002fe20000400000 */
[----:B------:R-:W-:Y:S01]  /*0b70*/  UIADD3 UR5, UPT, UPT, UR5, 0x1, URZ ;  /* 0x0000000105057890 */ /* 0x000fe2000fffe0ff */
[----:B---3--:R-:W-:-:S05]  /*0b80*/  DADD R8, R14, R8 ;  /* 0x000000000e087229 */ /* 0x008fca0000000008 */
[----:B------:R-:W1:Y:S01]  /*0b90*/  F2F.F64.F32 R22, R11 ;  /* 0x0000000b00167310 */ /* 0x000e620000201800 */
[----:B------:R-:W-:Y:S02]  /*0ba0*/  UISETP.NE.AND UP0, UPT, UR5, 0x1, UPT ;  /* 0x000000010500788c */ /* 0x000fe4000bf05270 */
[----:B0-----:R-:W-:Y:S01]  /*0bb0*/  DADD R8, R8, R12 ;  /* 0x0000000008087229 */ /* 0x001fe2000000000c */
[----:B------:R-:W-:Y:S02]  /*0bc0*/  IADD3 R17, PT, PT, R17, 0x20, RZ ;  /* 0x0000002011117810 */ /* 0x000fe40007ffe0ff */
[----:B------:R-:W-:Y:S02]  /*0bd0*/  IADD3 R16, PT, PT, R16, 0x20, RZ ;  /* 0x0000002010107810 */ /* 0x000fe40007ffe0ff */
[----:B------:R-:W-:-:S03]  /*0be0*/  IADD3 R6, PT, PT, R6, 0x20, RZ ;  /* 0x0000002006067810 */ /* 0x000fc60007ffe0ff */
[----:B-1----:R-:W-:Y:S01]  /*0bf0*/  DADD R22, R8, R22 ;  /* 0x0000000008167229 */ /* 0x002fe20000000016 */
[----:B------:R-:W-:Y:S01]  /*0c00*/  LEA R7, R0, R7, 0x5 ;  /* 0x0000000700077211 */ /* 0x000fe200078e28ff */
[----:B------:R-:W-:Y:S06]  /*0c10*/  BAR.SYNC.DEFER_BLOCKING 0x0 ;  /* 0x0000000000007b1d */ /* 0x000fec0000010000 */
[----:B------:R-:W-:Y:S05]  /*0c20*/  BRA.U UP0, `(.L_x_15) ;  /* 0xfffffff500807547 */ /* 0x000fea000b83ffff */
.L_x_14:
[----:B------:R-:W0:Y:S01]  /*0c30*/  LDCU UR4, c[0x0][0x398] ;  /* 0x00007300ff0477ac */ /* 0x000e220008000800 */
[----:B------:R-:W-:-:S04]  /*0c40*/  ISETP.GE.AND P0, PT, R18, UR13, PT ;  /* 0x0000000d12007c0c */ /* 0x000fc8000bf06270 */
[----:B0-----:R-:W-:-:S13]  /*0c50*/  ISETP.GE.OR P0, PT, R19, UR4, P0 ;  /* 0x0000000413007c0c */ /* 0x001fda0008706670 */
[----:B------:R-:W-:Y:S05]  /*0c60*/  @P0 EXIT ;  /* 0x000000000000094d */ /* 0x000fea0003800000 */
[----:B------:R-:W0:Y:S01]  /*0c70*/  LDC.64 R2, c[0x0][0x390] ;  /* 0x0000e400ff027b82 */ /* 0x000e220000000a00 */
[----:B------:R-:W-:-:S04]  /*0c80*/  IMAD R19, R19, UR13, R18 ;  /* 0x0000000d13137c24 */ /* 0x000fc8000f8e0212 */
[----:B0-----:R-:W-:-:S05]  /*0c90*/  IMAD.WIDE R2, R19, 0x8, R2 ;  /* 0x0000000813027825 */ /* 0x001fca00078e0202 */
[----:B------:R-:W-:Y:S01]  /*0ca0*/  STG.E.64 desc[UR10][R2.64], R22 ;  /* 0x0000001602007986 */ /* 0x000fe2000c101b0a */
[----:B------:R-:W-:Y:S05]  /*0cb0*/  EXIT ;  /* 0x000000000000794d */ /* 0x000fea0003800000 */
.L_x_16:
        /* <DEDUP_REMOVED lines=12> */
.L_x_36:


//--------------------- .text._Z9transposePdS_ii  --------------------------
	.section	.text._Z9transposePdS_ii,"ax",@progbits
	.align	128
        .global         _Z9transposePdS_ii
        .type           _Z9transposePdS_ii,@function
        .size           _Z9transposePdS_ii,(.L_x_37 - _Z9transposePdS_ii)
        .other          _Z9transposePdS_ii,@"STO_CUDA_ENTRY STV_DEFAULT"
_Z9transposePdS_ii:
.text._Z9transposePdS_ii:
[----:B------:R-:W-:Y:S01]  /*0000*/  LDC R1, c[0x0][0x37c] ;  /* 0x0000df00ff017b82 */ /* 0x000fe20000000800 */
[----:B------:R-:W0:Y:S07]  /*0010*/  S2R R2, SR_TID.Y ;  /* 0x0000000000027919 */ /* 0x000e2e0000002200 */
[----:B------:R-:W1:Y:S01]  /*0020*/  LDC R0, c[0x0][0x360] ;  /* 0x0000d800ff007b82 */ /* 0x000e620000000800 */
[----:B------:R-:W2:Y:S01]  /*0030*/  LDCU.64 UR6, c[0x0][0x390] ;  /* 0x00007200ff0677ac */ /* 0x000ea20008000a00 */
[----:B------:R-:W1:Y:S06]  /*0040*/  S2R R3, SR_TID.X ;  /* 0x0000000000037919 */ /* 0x000e6c0000002100 */
[----:B------:R-:W0:Y:S08]  /*0050*/  S2UR UR5, SR_CTAID.Y ;  /* 0x00000000000579c3 */ /* 0x000e300000002600 */
[----:B------:R-:W0:Y:S08]  /*0060*/  LDC R7, c[0x0][0x364] ;  /* 0x0000d900ff077b82 */ /* 0x000e300000000800 */
[----:B------:R-:W1:Y:S01]  /*0070*/  S2UR UR4, SR_CTAID.X ;  /* 0x00000000000479c3 */ /* 0x000e620000002500 */
[----:B0-----:R-:W-:-:S05]  /*0080*/  IMAD R7, R7, UR5, R2 ;  /* 0x0000000507077c24 */ /* 0x001fca000f8e0202 */
[----:B--2---:R-:W-:Y:S01]  /*0090*/  ISETP.GE.AND P0, PT, R7, UR6, PT ;  /* 0x0000000607007c0c */ /* 0x004fe2000bf06270 */
[----:B-1----:R-:W-:-:S05]  /*00a0*/  IMAD R0, R0, UR4, R3 ;  /* 0x0000000400007c24 */ /* 0x002fca000f8e0203 */
[----:B------:R-:W-:-:S13]  /*00b0*/  ISETP.GE.OR P0, PT, R0, UR7, P0 ;  /* 0x0000000700007c0c */ /* 0x000fda0008706670 */
[----:B------:R-:W-:Y:S05]  /*00c0*/  @P0 EXIT ;  /* 0x000000000000094d */ /* 0x000fea0003800000 */
[----:B------:R-:W0:Y:S01]  /*00d0*/  LDC.64 R2, c[0x0][0x380] ;  /* 0x0000e000ff027b82 */ /* 0x000e220000000a00 */
[----:B------:R-:W1:Y:S01]  /*00e0*/  LDCU.64 UR4, c[0x0][0x358] ;  /* 0x00006b00ff0477ac */ /* 0x000e620008000a00 */
[----:B------:R-:W-:-:S04]  /*00f0*/  IMAD R5, R7, UR7, R0 ;  /* 0x0000000707057c24 */ /* 0x000fc8000f8e0200 */
[----:B0-----:R-:W-:Y:S02]  /*0100*/  IMAD.WIDE R2, R5, 0x8, R2 ;  /* 0x0000000805027825 */ /* 0x001fe400078e0202 */
[----:B------:R-:W0:Y:S04]  /*0110*/  LDC.64 R4, c[0x0][0x388] ;  /* 0x0000e200ff047b82 */ /* 0x000e280000000a00 */
[----:B-1----:R-:W2:Y:S01]  /*0120*/  LDG.E.64 R2, desc[UR4][R2.64] ;  /* 0x0000000402027981 */ /* 0x002ea2000c1e1b00 */
[----:B------:R-:W-:-:S04]  /*0130*/  IMAD R7, R0, UR6, R7 ;  /* 0x0000000600077c24 */ /* 0x000fc8000f8e0207 */
[----:B0-----:R-:W-:-:S05]  /*0140*/  IMAD.WIDE R4, R7, 0x8, R4 ;  /* 0x0000000807047825 */ /* 0x001fca00078e0204 */
[----:B--2---:R-:W-:Y:S01]  /*0150*/  STG.E.64 desc[UR4][R4.64], R2 ;  /* 0x0000000204007986 */ /* 0x004fe2000c101b04 */
[----:B------:R-:W-:Y:S05]  /*0160*/  EXIT ;  /* 0x000000000000794d */ /* 0x000fea0003800000 */
.L_x_17:
        /* <DEDUP_REMOVED lines=9> */
.L_x_37:


//--------------------- .text._Z11vandermondePdS_ii --------------------------
	.section	.text._Z11vandermondePdS_ii,"ax",@progbits
	.align	128
        .global         _Z11vandermondePdS_ii
        .type           _Z11vandermondePdS_ii,@function
        .size           _Z11vandermondePdS_ii,(.L_x_31 - _Z11vandermondePdS_ii)
        .other          _Z11vandermondePdS_ii,@"STO_CUDA_ENTRY STV_DEFAULT"
_Z11vandermondePdS_ii:
.text._Z11vandermondePdS_ii:
[----:B------:R-:W-:Y:S01]  /*0000*/  LDC R1, c[0x0][0x37c] ;  /* 0x0000df00ff017b82 */ /* 0x000fe20000000800 */
[----:B------:R-:W0:Y:S07]  /*0010*/  S2R R3, SR_TID.Y ;  /* 0x0000000000037919 */ /* 0x000e2e0000002200 */
[----:B------:R-:W0:Y:S01]  /*0020*/  S2UR UR4, SR_CTAID.Y ;  /* 0x00000000000479c3 */ /* 0x000e220000002600 */
[----:B------:R-:W1:Y:S07]  /*0030*/  S2R R2, SR_TID.X ;  /* 0x0000000000027919 */ /* 0x000e6e0000002100 */
[----:B------:R-:W0:Y:S08]  /*0040*/  LDC R0, c[0x0][0x364] ;  /* 0x0000d900ff007b82 */ /* 0x000e300000000800 */
[----:B------:R-:W1:Y:S08]  /*0050*/  S2UR UR5, SR_CTAID.X ;  /* 0x00000000000579c3 */ /* 0x000e700000002500 */
[----:B------:R-:W1:Y:S08]  /*0060*/  LDC R27, c[0x0][0x360] ;  /* 0x0000d800ff1b7b82 */ /* 0x000e700000000800 */
[----:B------:R-:W2:Y:S01]  /*0070*/  LDC.64 R8, c[0x0][0x390] ;  /* 0x0000e400ff087b82 */ /* 0x000ea20000000a00 */
[----:B0-----:R-:W-:-:S02]  /*0080*/  IMAD R0, R0, UR4, R3 ;  /* 0x0000000400007c24 */ /* 0x001fc4000f8e0203 */
[----:B-1----:R-:W-:-:S03]  /*0090*/  IMAD R27, R27, UR5, R2 ;  /* 0x000000051b1b7c24 */ /* 0x002fc6000f8e0202 */
[----:B--2---:R-:W-:-:S04]  /*00a0*/  ISETP.GE.AND P0, PT, R0, R9, PT ;  /* 0x000000090000720c */ /* 0x004fc80003f06270 */
[----:B------:R-:W-:-:S13]  /*00b0*/  ISETP.GT.OR P0, PT, R27, R8, P0 ;  /* 0x000000081b00720c */ /* 0x000fda0000704670 */
[----:B------:R-:W-:Y:S05]  /*00c0*/  @P0 EXIT ;  /* 0x000000000000094d */ /* 0x000fea0003800000 */
[----:B------:R-:W0:Y:S01]  /*00d0*/  LDC.64 R6, c[0x0][0x380] ;  /* 0x0000e000ff067b82 */ /* 0x000e220000000a00 */
[----:B------:R-:W1:Y:S01]  /*00e0*/  LDCU.64 UR4, c[0x0][0x358] ;  /* 0x00006b00ff0477ac */ /* 0x000e620008000a00 */
[----:B0-----:R-:W-:-:S06]  /*00f0*/  IMAD.WIDE.U32 R6, R0, 0x8, R6 ;  /* 0x0000000800067825 */ /* 0x001fcc00078e0006 */
[----:B-1----:R-:W2:Y:S01]  /*0100*/  LDG.E.64 R6, desc[UR4][R6.64] ;  /* 0x0000000406067981 */ /* 0x002ea2000c1e1b00 */
[----:B------:R-:W-:Y:S01]  /*0110*/  VIADD R4, R8, 0x1 ;  /* 0x0000000108047836 */ /* 0x000fe20000000000 */
[----:B------:R-:W-:Y:S01]  /*0120*/  ISETP.GE.AND P2, PT, R27, RZ, PT ;  /* 0x000000ff1b00720c */ /* 0x000fe20003f46270 */
[----:B------:R-:W-:Y:S01]  /*0130*/  IMAD R0, R0, R8, R0 ;  /* 0x0000000800007224 */ /* 0x000fe200078e0200 */
[----:B------:R-:W-:Y:S02]  /*0140*/  BSSY.RECONVERGENT B0, `(.L_x_18) ;  /* 0x0000023000007945 */ /* 0x000fe40003800200 */
[-C--:B------:R-:W-:Y:S02]  /*0150*/  IABS R9, R4.reuse ;  /* 0x0000000400097213 */ /* 0x080fe40000000000 */
[----:B------:R-:W-:Y:S02]  /*0160*/  IABS R12, R4 ;  /* 0x00000004000c7213 */ /* 0x000fe40000000000 */
[----:B------:R-:W0:Y:S08]  /*0170*/  I2F.RP R5, R9 ;  /* 0x0000000900057306 */ /* 0x000e300000209400 */
[----:B0-----:R-:W0:Y:S02]  /*0180*/  MUFU.RCP R5, R5 ;  /* 0x0000000500057308 */ /* 0x001e240000001000 */
[----:B0-----:R-:W-:-:S02]  /*0190*/  VIADD R2, R5, 0xffffffe ;  /* 0x0ffffffe05027836 */ /* 0x001fc40000000000 */
[----:B------:R-:W-:-:S04]  /*01a0*/  IMAD.MOV R5, RZ, RZ, -R12 ;  /* 0x000000ffff057224 */ /* 0x000fc800078e0a0c */
[----:B------:R0:W1:Y:S02]  /*01b0*/  F2I.FTZ.U32.TRUNC.NTZ R3, R2 ;  /* 0x0000000200037305 */ /* 0x000064000021f000 */
[----:B0-----:R-:W-:Y:S02]  /*01c0*/  IMAD.MOV.U32 R2, RZ, RZ, RZ ;  /* 0x000000ffff027224 */ /* 0x001fe400078e00ff */
[----:B-1----:R-:W-:-:S04]  /*01d0*/  IMAD.MOV R10, RZ, RZ, -R3 ;  /* 0x000000ffff0a7224 */ /* 0x002fc800078e0a03 */
[----:B------:R-:W-:Y:S01]  /*01e0*/  IMAD R11, R10, R9, RZ ;  /* 0x000000090a0b7224 */ /* 0x000fe200078e02ff */
[----:B------:R-:W-:Y:S01]  /*01f0*/  IABS R10, R27 ;  /* 0x0000001b000a7213 */ /* 0x000fe20000000000 */
[----:B------:R-:W-:Y:S01]  /*0200*/  IMAD.IADD R27, R27, 0x1, R0 ;  /* 0x000000011b1b7824 */ /* 0x000fe200078e0200 */
[----:B------:R-:W-:Y:S01]  /*0210*/  MOV R0, 0x370 ;  /* 0x0000037000007802 */ /* 0x000fe20000000f00 */
[----:B------:R-:W-:-:S06]  /*0220*/  IMAD.HI.U32 R3, R3, R11, R2 ;  /* 0x0000000b03037227 */ /* 0x000fcc00078e0002 */
[----:B------:R-:W-:-:S04]  /*0230*/  IMAD.HI.U32 R3, R3, R10, RZ ;  /* 0x0000000a03037227 */ /* 0x000fc800078e00ff */
[----:B------:R-:W-:-:S05]  /*0240*/  IMAD R2, R3, R5, R10 ;  /* 0x0000000503027224 */ /* 0x000fca00078e020a */
[----:B------:R-:W-:-:S13]  /*0250*/  ISETP.GT.U32.AND P0, PT, R9, R2, PT ;  /* 0x000000020900720c */ /* 0x000fda0003f04070 */
[----:B------:R-:W-:Y:S01]  /*0260*/  @!P0 IMAD.IADD R2, R2, 0x1, -R9 ;  /* 0x0000000102028824 */ /* 0x000fe200078e0a09 */
[----:B------:R-:W-:-:S04]  /*0270*/  ISETP.NE.AND P0, PT, R4, RZ, PT ;  /* 0x000000ff0400720c */ /* 0x000fc80003f05270 */
[----:B------:R-:W-:-:S13]  /*0280*/  ISETP.GT.U32.AND P1, PT, R9, R2, PT ;  /* 0x000000020900720c */ /* 0x000fda0003f24070 */
[----:B------:R-:W-:-:S04]  /*0290*/  @!P1 IMAD.IADD R2, R2, 0x1, -R9 ;  /* 0x0000000102029824 */ /* 0x000fc800078e0a09 */
[----:B------:R-:W-:Y:S01]  /*02a0*/  @!P2 IMAD.MOV R2, RZ, RZ, -R2 ;  /* 0x000000ffff02a224 */ /* 0x000fe200078e0a02 */
[----:B------:R-:W-:-:S04]  /*02b0*/  @!P0 LOP3.LUT R2, RZ, R4, RZ, 0x33, !PT ;  /* 0x00000004ff028212 */ /* 0x000fc800078e33ff */
[----:B------:R-:W0:Y:S02]  /*02c0*/  I2F.F64 R4, R2 ;  /* 0x0000000200047312 */ /* 0x000e240000201c00 */
[----:B0-----:R-:W-:-:S04]  /*02d0*/  SHF.R.U32.HI R3, RZ, 0x14, R5 ;  /* 0x00000014ff037819 */ /* 0x001fc80000011605 */
[----:B------:R-:W-:-:S05]  /*02e0*/  LOP3.LUT R3, R3, 0x7ff, RZ, 0xc0, !PT ;  /* 0x000007ff03037812 */ /* 0x000fca00078ec0ff */
[----:B------:R-:W-:-:S05]  /*02f0*/  VIADD R9, R3, 0xfffffc0c ;  /* 0xfffffc0c03097836 */ /* 0x000fca0000000000 */
[CC--:B------:R-:W-:Y:S02]  /*0300*/  SHF.L.U32 R3, R4.reuse, R9.reuse, RZ ;  /* 0x0000000904037219 */ /* 0x0c0fe400000006ff */
[----:B------:R-:W-:Y:S02]  /*0310*/  SHF.L.U64.HI R26, R4, R9, R5 ;  /* 0x00000009041a7219 */ /* 0x000fe40000010205 */
[----:B------:R-:W-:-:S04]  /*0320*/  ISETP.NE.U32.AND P0, PT, R3, RZ, PT ;  /* 0x000000ff0300720c */ /* 0x000fc80003f05070 */
[----:B------:R-:W-:-:S04]  /*0330*/  ISETP.NE.AND.EX P0, PT, R26, -0x80000000, PT, P0 ;  /* 0x800000001a00780c */ /* 0x000fc80003f05300 */
[----:B------:R-:W-:Y:S01]  /*0340*/  PLOP3.LUT P0, PT, P0, PT, PT, 0x8, 0x80 ;  /* 0x000000000080781c */ /* 0x000fe2000070e170 */
[----:B--2---:R-:W-:-:S12]  /*0350*/  DADD R20, -RZ, |R6| ;  /* 0x00000000ff147229 */ /* 0x004fd80000000506 */
[----:B------:R-:W-:Y:S05]  /*0360*/  CALL.REL.NOINC `($_Z11vandermondePdS_ii$__internal_accurate_pow) ;  /* 0x0000000000bc7944 */ /* 0x000fea0003c00000 */
[----:B------:R-:W-:Y:S05]  /*0370*/  BSYNC.RECONVERGENT B0 ;  /* 0x0000000000007941 */ /* 0x000fea0003800200 */
.L_x_18:
[----:B------:R-:W-:Y:S01]  /*0380*/  DSETP.NEU.AND P2, PT, R6, RZ, PT ;  /* 0x000000ff0600722a */ /* 0x000fe20003f4d000 */
[----:B------:R-:W-:Y:S01]  /*0390*/  IMAD.MOV.U32 R8, RZ, RZ, R13 ;  /* 0x000000ffff087224 */ /* 0x000fe200078e000d */
[----:B------:R-:W-:Y:S01]  /*03a0*/  BSSY.RECONVERGENT B0, `(.L_x_19) ;  /* 0x0000021000007945 */ /* 0x000fe20003800200 */
[----:B------:R-:W-:-:S03]  /*03b0*/  IMAD.MOV.U32 R9, RZ, RZ, R16 ;  /* 0x000000ffff097224 */ /* 0x000fc600078e0010 */
[----:B------:R-:W-:-:S03]  /*03c0*/  ISETP.GE.OR P3, PT, R5, RZ, P2 ;  /* 0x000000ff0500720c */ /* 0x000fc60001766670 */
[----:B------:R-:W-:Y:S02]  /*03d0*/  DADD R10, -RZ, -R8 ;  /* 0x00000000ff0a7229 */ /* 0x000fe40000000908 */
[----:B------:R-:W-:-:S03]  /*03e0*/  DADD R8, R6, R4 ;  /* 0x0000000006087229 */ /* 0x000fc60000000004 */
[----:B------:R-:W-:-:S04]  /*03f0*/  @!P2 ISETP.NE.U32.AND P1, PT, R3, RZ, PT ;  /* 0x000000ff0300a20c */ /* 0x000fc80003f25070 */
[----:B------:R-:W-:Y:S02]  /*0400*/  @!P2 ISETP.NE.AND.EX P1, PT, R26, -0x80000000, PT, P1 ;  /* 0x800000001a00a80c */ /* 0x000fe40003f25310 */
[----:B------:R-:W-:Y:S02]  /*0410*/  FSEL R0, R10, R13, P0 ;  /* 0x0000000d0a007208 */ /* 0x000fe40000000000 */
[----:B------:R-:W-:Y:S02]  /*0420*/  LOP3.LUT R8, R9, 0x7ff00000, RZ, 0xc0, !PT ;  /* 0x7ff0000009087812 */ /* 0x000fe400078ec0ff */
[----:B------:R-:W-:Y:S02]  /*0430*/  FSEL R11, R11, R16, P0 ;  /* 0x000000100b0b7208 */ /* 0x000fe40000000000 */
[----:B------:R-:W-:-:S05]  /*0440*/  ISETP.NE.AND P4, PT, R8, 0x7ff00000, PT ;  /* 0x7ff000000800780c */ /* 0x000fca0003f85270 */
[----:B------:R-:W-:Y:S01]  /*0450*/  @!P2 DSETP.NEU.AND P0, PT, |R4|, 0.5, !P1 ;  /* 0x3fe000000400a42a */ /* 0x000fe20004f0d200 */
[----:B------:R-:W-:-:S04]  /*0460*/  ISETP.GE.AND P1, PT, R7, RZ, PT ;  /* 0x000000ff0700720c */ /* 0x000fc80003f26270 */
[----:B------:R-:W-:Y:S01]  /*0470*/  FSEL R8, R0, R13, !P1 ;  /* 0x0000000d00087208 */ /* 0x000fe20004800000 */
[----:B------:R-:W-:Y:S01]  /*0480*/  @!P2 IMAD.MOV.U32 R8, RZ, RZ, RZ ;  /* 0x000000ffff08a224 */ /* 0x000fe200078e00ff */
[----:B------:R-:W-:Y:S02]  /*0490*/  @!P2 SEL R3, R7, RZ, P0 ;  /* 0x000000ff0703a207 */ /* 0x000fe40000000000 */
[----:B------:R-:W-:Y:S02]  /*04a0*/  FSEL R9, R11, R16, !P1 ;  /* 0x000000100b097208 */ /* 0x000fe40004800000 */
[----:B------:R-:W-:-:S05]  /*04b0*/  @!P3 LOP3.LUT R3, R3, 0x7ff00000, RZ, 0xfc, !PT ;  /* 0x7ff000000303b812 */ /* 0x000fca00078efcff */
[----:B------:R-:W-:Y:S01]  /*04c0*/  @!P2 IMAD.MOV.U32 R9, RZ, RZ, R3 ;  /* 0x000000ffff09a224 */ /* 0x000fe200078e0003 */
[----:B------:R-:W-:Y:S06]  /*04d0*/  @P4 BRA `(.L_x_20) ;  /* 0x0000000000344947 */ /* 0x000fec0003800000 */
[----:B------:R-:W-:-:S14]  /*04e0*/  DSETP.NAN.AND P2, PT, R6, R6, PT ;  /* 0x000000060600722a */ /* 0x000fdc0003f48000 */
[----:B------:R-:W-:Y:S01]  /*04f0*/  @P2 DADD R8, R6, R4 ;  /* 0x0000000006082229 */ /* 0x000fe20000000004 */
[----:B------:R-:W-:Y:S10]  /*0500*/  @P2 BRA `(.L_x_20) ;  /* 0x0000000000282947 */ /* 0x000ff40003800000 */
[----:B------:R-:W-:-:S14]  /*0510*/  DSETP.NEU.AND P2, PT, |R6|, +INF , PT ;  /* 0x7ff000000600742a */ /* 0x000fdc0003f4d200 */
[----:B------:R-:W-:Y:S05]  /*0520*/  @P2 BRA `(.L_x_20) ;  /* 0x0000000000202947 */ /* 0x000fea0003800000 */
[C---:B------:R-:W-:Y:S01]  /*0530*/  ISETP.GE.AND P2, PT, R5.reuse, RZ, PT ;  /* 0x000000ff0500720c */ /* 0x040fe20003f46270 */
[----:B------:R-:W-:Y:S01]  /*0540*/  IMAD.MOV.U32 R8, RZ, RZ, RZ ;  /* 0x000000ffff087224 */ /* 0x000fe200078e00ff */
[----:B------:R-:W-:Y:S02]  /*0550*/  LOP3.LUT R4, R5, 0x7fffffff, RZ, 0xc0, !PT ;  /* 0x7fffffff05047812 */ /* 0x000fe400078ec0ff */
[----:B------:R-:W-:Y:S02]  /*0560*/  SEL R9, RZ, 0x7ff00000, !P2 ;  /* 0x7ff00000ff097807 */ /* 0x000fe40005000000 */
[----:B------:R-:W-:-:S03]  /*0570*/  ISETP.NE.AND P2, PT, R4, 0x3fe00000, PT ;  /* 0x3fe000000400780c */ /* 0x000fc60003f45270 */
[----:B------:R-:W-:-:S05]  /*0580*/  VIADD R0, R9, 0x80000000 ;  /* 0x8000000009007836 */ /* 0x000fca0000000000 */
[----:B------:R-:W-:-:S04]  /*0590*/  SEL R0, R0, R9, P2 ;  /* 0x0000000900007207 */ /* 0x000fc80001000000 */
[----:B------:R-:W-:-:S07]  /*05a0*/  @!P1 SEL R9, R0, R9, P0 ;  /* 0x0000000900099207 */ /* 0x000fce0000000000 */
.L_x_20:
[----:B------:R-:W-:Y:S05]  /*05b0*/  BSYNC.RECONVERGENT B0 ;  /* 0x0000000000007941 */ /* 0x000fea0003800200 */
.L_x_19:
[----:B------:R-:W0:Y:S01]  /*05c0*/  LDC.64 R10, c[0x0][0x388] ;  /* 0x0000e200ff0a7b82 */ /* 0x000e220000000a00 */
[----:B------:R-:W-:Y:S01]  /*05d0*/  ISETP.NE.AND P1, PT, R2, RZ, PT ;  /* 0x000000ff0200720c */ /* 0x000fe20003f25270 */
[----:B------:R-:W-:-:S03]  /*05e0*/  DSETP.NEU.AND P0, PT, R6, 1, PT ;  /* 0x3ff000000600742a */ /* 0x000fc60003f0d000 */
[----:B------:R-:W-:Y:S02]  /*05f0*/  FSEL R4, R8, RZ, P1 ;  /* 0x000000ff08047208 */ /* 0x000fe40000800000 */
[----:B------:R-:W-:Y:S02]  /*0600*/  FSEL R8, R9, 1.875, P1 ;  /* 0x3ff0000009087808 */ /* 0x000fe40000800000 */
[----:B------:R-:W-:Y:S02]  /*0610*/  FSEL R4, R4, RZ, P0 ;  /* 0x000000ff04047208 */ /* 0x000fe40000000000 */
[----:B------:R-:W-:Y:S01]  /*0620*/  FSEL R5, R8, 1.875, P0 ;  /* 0x3ff0000008057808 */ /* 0x000fe20000000000 */
[----:B0-----:R-:W-:-:S05]  /*0630*/  IMAD.WIDE R2, R27, 0x8, R10 ;  /* 0x000000081b027825 */ /* 0x001fca00078e020a */
[----:B------:R-:W-:Y:S01]  /*0640*/  STG.E.64 desc[UR4][R2.64], R4 ;  /* 0x0000000402007986 */ /* 0x000fe2000c101b04 */
[----:B------:R-:W-:Y:S05]  /*0650*/  EXIT ;  /* 0x000000000000794d */ /* 0x000fea0003800000 */
        .type           $_Z11vandermondePdS_ii$__internal_accurate_pow,@function
        .size           $_Z11vandermondePdS_ii$__internal_accurate_pow,(.L_x_31 - $_Z11vandermondePdS_ii$__internal_accurate_pow)
$_Z11vandermondePdS_ii$__internal_accurate_pow:
[----:B------:R-:W-:Y:S01]  /*0660*/  ISETP.GT.U32.AND P1, PT, R21, 0xfffff, PT ;  /* 0x000fffff1500780c */ /* 0x000fe20003f24070 */
[----:B------:R-:W-:Y:S01]  /*0670*/  IMAD.MOV.U32 R10, RZ, RZ, R21 ;  /* 0x000000ffff0a7224 */ /* 0x000fe200078e0015 */
[----:B------:R-:W-:Y:S01]  /*0680*/  UMOV UR6, 0x7d2cafe2 ;  /* 0x7d2cafe200067882 */ /* 0x000fe20000000000 */
[----:B------:R-:W-:Y:S01]  /*0690*/  IMAD.MOV.U32 R12, RZ, RZ, R20 ;  /* 0x000000ffff0c7224 */ /* 0x000fe200078e0014 */
[----:B------:R-:W-:Y:S01]  /*06a0*/  UMOV UR7, 0x3eb0f5ff ;  /* 0x3eb0f5ff00077882 */ /* 0x000fe20000000000 */
[----:B------:R-:W-:Y:S01]  /*06b0*/  IMAD.MOV.U32 R16, RZ, RZ, RZ ;  /* 0x000000ffff107224 */ /* 0x000fe200078e00ff */
[----:B------:R-:W-:Y:S01]  /*06c0*/  UMOV UR8, 0x3b39803f ;  /* 0x3b39803f00087882 */ /* 0x000fe20000000000 */
[----:B------:R-:W-:Y:S01]  /*06d0*/  IMAD.MOV.U32 R18, RZ, RZ, 0x41ad3b5a ;  /* 0x41ad3b5aff127424 */ /* 0x000fe200078e00ff */
[----:B------:R-:W-:Y:S01]  /*06e0*/  UMOV UR9, 0x3c7abc9e ;  /* 0x3c7abc9e00097882 */ /* 0x000fe20000000000 */
[----:B------:R-:W-:-:S04]  /*06f0*/  IMAD.MOV.U32 R19, RZ, RZ, 0x3ed0f5d2 ;  /* 0x3ed0f5d2ff137424 */ /* 0x000fc800078e00ff */
[----:B------:R-:W-:-:S10]  /*0700*/  @!P1 DMUL R8, R20, 1.80143985094819840000e+16 ;  /* 0x4350000014089828 */ /* 0x000fd40000000000 */
[----:B------:R-:W-:Y:S02]  /*0710*/  @!P1 IMAD.MOV.U32 R10, RZ, RZ, R9 ;  /* 0x000000ffff0a9224 */ /* 0x000fe400078e0009 */
[----:B------:R-:W-:Y:S01]  /*0720*/  @!P1 IMAD.MOV.U32 R12, RZ, RZ, R8 ;  /* 0x000000ffff0c9224 */ /* 0x000fe200078e0008 */
[----:B------:R-:W-:Y:S02]  /*0730*/  SHF.R.U32.HI R8, RZ, 0x14, R21 ;  /* 0x00000014ff087819 */ /* 0x000fe40000011615 */
[----:B------:R-:W-:Y:S02]  /*0740*/  LOP3.LUT R10, R10, 0x800fffff, RZ, 0xc0, !PT ;  /* 0x800fffff0a0a7812 */ /* 0x000fe400078ec0ff */
[----:B------:R-:W-:Y:S02]  /*0750*/  @!P1 LEA.HI R8, R9, 0xffffffca, RZ, 0xc ;  /* 0xffffffca09089811 */ /* 0x000fe400078f60ff */
[----:B------:R-:W-:-:S03]  /*0760*/  LOP3.LUT R13, R10, 0x3ff00000, RZ, 0xfc, !PT ;  /* 0x3ff000000a0d7812 */ /* 0x000fc600078efcff */
[----:B------:R-:W-:Y:S01]  /*0770*/  VIADD R9, R8, 0xfffffc01 ;  /* 0xfffffc0108097836 */ /* 0x000fe20000000000 */
[----:B------:R-:W-:-:S13]  /*0780*/  ISETP.GE.U32.AND P2, PT, R13, 0x3ff6a09f, PT ;  /* 0x3ff6a09f0d00780c */ /* 0x000fda0003f46070 */
[----:B------:R-:W-:Y:S02]  /*0790*/  @P2 VIADD R11, R13, 0xfff00000 ;  /* 0xfff000000d0b2836 */ /* 0x000fe40000000000 */
[----:B------:R-:W-:Y:S02]  /*07a0*/  @P2 VIADD R9, R8, 0xfffffc02 ;  /* 0xfffffc0208092836 */ /* 0x000fe40000000000 */
[----:B------:R-:W-:-:S06]  /*07b0*/  @P2 IMAD.MOV.U32 R13, RZ, RZ, R11 ;  /* 0x000000ffff0d2224 */ /* 0x000fcc00078e000b */
[C---:B------:R-:W-:Y:S02]  /*07c0*/  DADD R14, R12.reuse, 1 ;  /* 0x3ff000000c0e7429 */ /* 0x040fe40000000000 */
[----:B------:R-:W-:-:S04]  /*07d0*/  DADD R12, R12, -1 ;  /* 0xbff000000c0c7429 */ /* 0x000fc80000000000 */
[----:B------:R-:W0:Y:S02]  /*07e0*/  MUFU.RCP64H R17, R15 ;  /* 0x0000000f00117308 */ /* 0x000e240000001800 */
[----:B0-----:R-:W-:-:S08]  /*07f0*/  DFMA R10, -R14, R16, 1 ;  /* 0x3ff000000e0a742b */ /* 0x001fd00000000110 */
[----:B------:R-:W-:-:S08]  /*0800*/  DFMA R10, R10, R10, R10 ;  /* 0x0000000a0a0a722b */ /* 0x000fd0000000000a */
[----:B------:R-:W-:-:S08]  /*0810*/  DFMA R16, R16, R10, R16 ;  /* 0x0000000a1010722b */ /* 0x000fd00000000010 */
[----:B------:R-:W-:-:S08]  /*0820*/  DMUL R10, R12, R16 ;  /* 0x000000100c0a7228 */ /* 0x000fd00000000000 */
[----:B------:R-:W-:-:S08]  /*0830*/  DFMA R10, R12, R16, R10 ;  /* 0x000000100c0a722b */ /* 0x000fd0000000000a */
[----:B------:R-:W-:-:S08]  /*0840*/  DMUL R24, R10, R10 ;  /* 0x0000000a0a187228 */ /* 0x000fd00000000000 */
[----:B------:R-:W-:Y:S01]  /*0850*/  DFMA R14, R24, UR6, R18 ;  /* 0x00000006180e7c2b */ /* 0x000fe20008000012 */
[----:B------:R-:W-:Y:S01]  /*0860*/  UMOV UR6, 0x75488a3f ;  /* 0x75488a3f00067882 */ /* 0x000fe20000000000 */
[----:B------:R-:W-:-:S06]  /*0870*/  UMOV UR7, 0x3ef3b20a ;  /* 0x3ef3b20a00077882 */ /* 0x000fcc0000000000 */
[----:B------:R-:W-:Y:S01]  /*0880*/  DFMA R14, R24, R14, UR6 ;  /* 0x00000006180e7e2b */ /* 0x000fe2000800000e */
[----:B------:R-:W-:Y:S01]  /*0890*/  UMOV UR6, 0xe4faecd5 ;  /* 0xe4faecd500067882 */ /* 0x000fe20000000000 */
[----:B------:R-:W-:-:S06]  /*08a0*/  UMOV UR7, 0x3f1745cd ;  /* 0x3f1745cd00077882 */ /* 0x000fcc0000000000 */
[----:B------:R-:W-:Y:S01]  /*08b0*/  DFMA R14, R24, R14, UR6 ;  /* 0x00000006180e7e2b */ /* 0x000fe2000800000e */
[----:B------:R-:W-:Y:S01]  /*08c0*/  UMOV UR6, 0x258a578b ;  /* 0x258a578b00067882 */ /* 0x000fe20000000000 */
[----:B------:R-:W-:-:S06]  /*08d0*/  UMOV UR7, 0x3f3c71c7 ;  /* 0x3f3c71c700077882 */ /* 0x000fcc0000000000 */
[----:B------:R-:W-:Y:S01]  /*08e0*/  DFMA R22, R24, R14, UR6 ;  /* 0x0000000618167e2b */ /* 0x000fe2000800000e */
[----:B------:R-:W-:Y:S01]  /*08f0*/  UMOV UR6, 0x9242b910 ;  /* 0x9242b91000067882 */ /* 0x000fe20000000000 */
[----:B------:R-:W-:Y:S01]  /*0900*/  UMOV UR7, 0x3f624924 ;  /* 0x3f62492400077882 */ /* 0x000fe20000000000 */
[----:B------:R-:W-:-:S05]  /*0910*/  DADD R14, R12, -R10 ;  /* 0x000000000c0e7229 */ /* 0x000fca000000080a */
[----:B------:R-:W-:Y:S01]  /*0920*/  DFMA R22, R24, R22, UR6 ;  /* 0x0000000618167e2b */ /* 0x000fe20008000016 */
[----:B------:R-:W-:Y:S01]  /*0930*/  UMOV UR6, 0x99999dfb ;  /* 0x99999dfb00067882 */ /* 0x000fe20000000000 */
[----:B------:R-:W-:Y:S01]  /*0940*/  UMOV UR7, 0x3f899999 ;  /* 0x3f89999900077882 */ /* 0x000fe20000000000 */
[----:B------:R-:W-:-:S05]  /*0950*/  DADD R14, R14, R14 ;  /* 0x000000000e0e7229 */ /* 0x000fca000000000e */
[----:B------:R-:W-:Y:S01]  /*0960*/  DFMA R22, R24, R22, UR6 ;  /* 0x0000000618167e2b */ /* 0x000fe20008000016 */
[----:B------:R-:W-:Y:S01]  /*0970*/  UMOV UR6, 0x55555555 ;  /* 0x5555555500067882 */ /* 0x000fe20000000000 */
[----:B------:R-:W-:Y:S01]  /*0980*/  UMOV UR7, 0x3fb55555 ;  /* 0x3fb5555500077882 */ /* 0x000fe20000000000 */
[----:B------:R-:W-:-:S05]  /*0990*/  DFMA R14, R12, -R10, R14 ;  /* 0x8000000a0c0e722b */ /* 0x000fca000000000e */
[----:B------:R-:W-:-:S03]  /*09a0*/  DFMA R12, R24, R22, UR6 ;  /* 0x00000006180c7e2b */ /* 0x000fc60008000016 */
[----:B------:R-:W-:Y:S02]  /*09b0*/  DMUL R14, R16, R14 ;  /* 0x0000000e100e7228 */ /* 0x000fe40000000000 */
[----:B------:R-:W-:-:S03]  /*09c0*/  DMUL R16, R10, R10 ;  /* 0x0000000a0a107228 */ /* 0x000fc60000000000 */
[----:B------:R-:W-:Y:S01]  /*09d0*/  DADD R18, -R12, UR6 ;  /* 0x000000060c127e29 */ /* 0x000fe20008000100 */
[----:B------:R-:W-:Y:S01]  /*09e0*/  UMOV UR6, 0xb9e7b0 ;  /* 0x00b9e7b000067882 */ /* 0x000fe20000000000 */
[----:B------:R-:W-:-:S03]  /*09f0*/  UMOV UR7, 0x3c46a4cb ;  /* 0x3c46a4cb00077882 */ /* 0x000fc60000000000 */
[----:B------:R-:W-:-:S03]  /*0a00*/  DFMA R20, R10, R10, -R16 ;  /* 0x0000000a0a14722b */ /* 0x000fc60000000810 */
[----:B------:R-:W-:Y:S02]  /*0a10*/  DFMA R18, R24, R22, R18 ;  /* 0x000000161812722b */ /* 0x000fe40000000012 */
[----:B------:R-:W-:Y:S01]  /*0a20*/  DMUL R24, R10, R16 ;  /* 0x000000100a187228 */ /* 0x000fe20000000000 */
[----:B------:R-:W-:Y:S02]  /*0a30*/  VIADD R23, R15, 0x100000 ;  /* 0x001000000f177836 */ /* 0x000fe40000000000 */
[----:B------:R-:W-:-:S03]  /*0a40*/  IMAD.MOV.U32 R22, RZ, RZ, R14 ;  /* 0x000000ffff167224 */ /* 0x000fc600078e000e */
[----:B------:R-:W-:Y:S01]  /*0a50*/  DADD R18, R18, -UR6 ;  /* 0x8000000612127e29 */ /* 0x000fe20008000000 */
[----:B------:R-:W-:Y:S01]  /*0a60*/  UMOV UR6, 0x80000000 ;  /* 0x8000000000067882 */ /* 0x000fe20000000000 */
[----:B------:R-:W-:Y:S01]  /*0a70*/  UMOV UR7, 0x43300000 ;  /* 0x4330000000077882 */ /* 0x000fe20000000000 */
[C---:B------:R-:W-:Y:S02]  /*0a80*/  DFMA R22, R10.reuse, R22, R20 ;  /* 0x000000160a16722b */ /* 0x040fe40000000014 */
[----:B------:R-:W-:-:S08]  /*0a90*/  DFMA R20, R10, R16, -R24 ;  /* 0x000000100a14722b */ /* 0x000fd00000000818 */
[----:B------:R-:W-:Y:S02]  /*0aa0*/  DFMA R20, R14, R16, R20 ;  /* 0x000000100e14722b */ /* 0x000fe40000000014 */
[----:B------:R-:W-:-:S06]  /*0ab0*/  DADD R16, R12, R18 ;  /* 0x000000000c107229 */ /* 0x000fcc0000000012 */
[----:B------:R-:W-:Y:S02]  /*0ac0*/  DFMA R20, R10, R22, R20 ;  /* 0x000000160a14722b */ /* 0x000fe40000000014 */
[----:B------:R-:W-:Y:S02]  /*0ad0*/  DADD R22, R12, -R16 ;  /* 0x000000000c167229 */ /* 0x000fe40000000810 */
[----:B------:R-:W-:-:S06]  /*0ae0*/  DMUL R12, R16, R24 ;  /* 0x00000018100c7228 */ /* 0x000fcc0000000000 */
[----:B------:R-:W-:Y:S02]  /*0af0*/  DADD R22, R18, R22 ;  /* 0x0000000012167229 */ /* 0x000fe40000000016 */
[----:B------:R-:W-:-:S08]  /*0b00*/  DFMA R18, R16, R24, -R12 ;  /* 0x000000181012722b */ /* 0x000fd0000000080c */
[----:B------:R-:W-:-:S08]  /*0b10*/  DFMA R18, R16, R20, R18 ;  /* 0x000000141012722b */ /* 0x000fd00000000012 */
[----:B------:R-:W-:-:S08]  /*0b20*/  DFMA R22, R22, R24, R18 ;  /* 0x000000181616722b */ /* 0x000fd00000000012 */
[----:B------:R-:W-:-:S08]  /*0b30*/  DADD R18, R12, R22 ;  /* 0x000000000c127229 */ /* 0x000fd00000000016 */
[--C-:B------:R-:W-:Y:S02]  /*0b40*/  DADD R16, R10, R18.reuse ;  /* 0x000000000a107229 */ /* 0x100fe40000000012 */
[----:B------:R-:W-:-:S06]  /*0b50*/  DADD R12, R12, -R18 ;  /* 0x000000000c0c7229 */ /* 0x000fcc0000000812 */
[----:B------:R-:W-:Y:S02]  /*0b60*/  DADD R10, R10, -R16 ;  /* 0x000000000a0a7229 */ /* 0x000fe40000000810 */
[----:B------:R-:W-:-:S06]  /*0b70*/  DADD R12, R22, R12 ;  /* 0x00000000160c7229 */ /* 0x000fcc000000000c */
[----:B------:R-:W-:-:S08]  /*0b80*/  DADD R10, R18, R10 ;  /* 0x00000000120a7229 */ /* 0x000fd0000000000a */
[----:B------:R-:W-:-:S08]  /*0b90*/  DADD R10, R12, R10 ;  /* 0x000000000c0a7229 */ /* 0x000fd0000000000a */
[----:B------:R-:W-:Y:S01]  /*0ba0*/  DADD R14, R14, R10 ;  /* 0x000000000e0e7229 */ /* 0x000fe2000000000a */
[----:B------:R-:W-:Y:S01]  /*0bb0*/  LOP3.LUT R10, R9, 0x80000000, RZ, 0x3c, !PT ;  /* 0x80000000090a7812 */ /* 0x000fe200078e3cff */
[----:B------:R-:W-:-:S06]  /*0bc0*/  IMAD.MOV.U32 R11, RZ, RZ, 0x43300000 ;  /* 0x43300000ff0b7424 */ /* 0x000fcc00078e00ff */
[----:B------:R-:W-:Y:S02]  /*0bd0*/  DADD R12, R16, R14 ;  /* 0x00000000100c7229 */ /* 0x000fe4000000000e */
[----:B------:R-:W-:Y:S01]  /*0be0*/  DADD R10, R10, -UR6 ;  /* 0x800000060a0a7e29 */ /* 0x000fe20008000000 */
[----:B------:R-:W-:Y:S01]  /*0bf0*/  UMOV UR6, 0xfefa39ef ;  /* 0xfefa39ef00067882 */ /* 0x000fe20000000000 */
[----:B------:R-:W-:-:S04]  /*0c00*/  UMOV UR7, 0x3fe62e42 ;  /* 0x3fe62e4200077882 */ /* 0x000fc80000000000 */
[--C-:B------:R-:W-:Y:S02]  /*0c10*/  DADD R16, R16, -R12.reuse ;  /* 0x0000000010107229 */ /* 0x100fe4000000080c */
[----:B------:R-:W-:-:S06]  /*0c20*/  DFMA R8, R10, UR6, R12 ;  /* 0x000000060a087c2b */ /* 0x000fcc000800000c */
[----:B------:R-:W-:Y:S02]  /*0c30*/  DADD R16, R14, R16 ;  /* 0x000000000e107229 */ /* 0x000fe40000000010 */
[----:B------:R-:W-:-:S08]  /*0c40*/  DFMA R18, R10, -UR6, R8 ;  /* 0x800000060a127c2b */ /* 0x000fd00008000008 */
[----:B------:R-:W-:-:S08]  /*0c50*/  DADD R18, -R12, R18 ;  /* 0x000000000c127229 */ /* 0x000fd00000000112 */
[----:B------:R-:W-:-:S08]  /*0c60*/  DADD R14, R16, -R18 ;  /* 0x00000000100e7229 */ /* 0x000fd00000000812 */
[----:B------:R-:W-:Y:S01]  /*0c70*/  DFMA R14, R10, UR8, R14 ;  /* 0x000000080a0e7c2b */ /* 0x000fe2000800000e */
[C---:B------:R-:W-:Y:S01]  /*0c80*/  IMAD.SHL.U32 R10, R5.reuse, 0x2, RZ ;  /* 0x00000002050a7824 */ /* 0x040fe200078e00ff */
[----:B------:R-:W-:-:S04]  /*0c90*/  LOP3.LUT R11, R5, 0xff0fffff, RZ, 0xc0, !PT ;  /* 0xff0fffff050b7812 */ /* 0x000fc800078ec0ff */
[----:B------:R-:W-:Y:S02]  /*0ca0*/  ISETP.GT.U32.AND P1, PT, R10, -0x2000001, PT ;  /* 0xfdffffff0a00780c */ /* 0x000fe40003f24070 */
[----:B------:R-:W-:Y:S01]  /*0cb0*/  DADD R12, R8, R14 ;  /* 0x00000000080c7229 */ /* 0x000fe2000000000e */
[----:B------:R-:W-:Y:S01]  /*0cc0*/  IMAD.MOV.U32 R10, RZ, RZ, R4 ;  /* 0x000000ffff0a7224 */ /* 0x000fe200078e0004 */
[----:B------:R-:W-:-:S06]  /*0cd0*/  SEL R11, R11, R5, P1 ;  /* 0x000000050b0b7207 */ /* 0x000fcc0000800000 */
[----:B------:R-:W-:Y:S02]  /*0ce0*/  DADD R16, R8, -R12 ;  /* 0x0000000008107229 */ /* 0x000fe4000000080c */
[----:B------:R-:W-:-:S06]  /*0cf0*/  DMUL R8, R12, R10 ;  /* 0x0000000a0c087228 */ /* 0x000fcc0000000000 */
[----:B------:R-:W-:Y:S02]  /*0d00*/  DADD R16, R14, R16 ;  /* 0x000000000e107229 */ /* 0x000fe40000000010 */
[----:B------:R-:W-:-:S08]  /*0d10*/  DFMA R12, R12, R10, -R8 ;  /* 0x0000000a0c0c722b */ /* 0x000fd00000000808 */
[----:B------:R-:W-:Y:S01]  /*0d20*/  DFMA R16, R16, R10, R12 ;  /* 0x0000000a1010722b */ /* 0x000fe2000000000c */
[----:B------:R-:W-:Y:S02]  /*0d30*/  IMAD.MOV.U32 R10, RZ, RZ, 0x652b82fe ;  /* 0x652b82feff0a7424 */ /* 0x000fe400078e00ff */
[----:B------:R-:W-:-:S05]  /*0d40*/  IMAD.MOV.U32 R11, RZ, RZ, 0x3ff71547 ;  /* 0x3ff71547ff0b7424 */ /* 0x000fca00078e00ff */
[----:B------:R-:W-:-:S08]  /*0d50*/  DADD R12, R8, R16 ;  /* 0x00000000080c7229 */ /* 0x000fd00000000010 */
[----:B------:R-:W-:Y:S02]  /*0d60*/  DFMA R10, R12, R10, 6.75539944105574400000e+15 ;  /* 0x433800000c0a742b */ /* 0x000fe4000000000a */
[----:B------:R-:W-:Y:S01]  /*0d70*/  FSETP.GEU.AND P1, PT, |R13|, 4.1917929649353027344, PT ;  /* 0x4086232b0d00780b */ /* 0x000fe20003f2e200 */
[----:B------:R-:W-:-:S05]  /*0d80*/  DADD R8, R8, -R12 ;  /* 0x0000000008087229 */ /* 0x000fca000000080c */
[----:B------:R-:W-:-:S03]  /*0d90*/  DADD R14, R10, -6.75539944105574400000e+15 ;  /* 0xc33800000a0e7429 */ /* 0x000fc60000000000 */
[----:B------:R-:W-:-:S05]  /*0da0*/  DADD R16, R16, R8 ;  /* 0x0000000010107229 */ /* 0x000fca0000000008 */
[----:B------:R-:W-:Y:S01]  /*0db0*/  DFMA R18, R14, -UR6, R12 ;  /* 0x800000060e127c2b */ /* 0x000fe2000800000c */
[----:B------:R-:W-:Y:S01]  /*0dc0*/  UMOV UR6, 0x3b39803f ;  /* 0x3b39803f00067882 */ /* 0x000fe20000000000 */
[----:B------:R-:W-:-:S06]  /*0dd0*/  UMOV UR7, 0x3c7abc9e ;  /* 0x3c7abc9e00077882 */ /* 0x000fcc0000000000 */
[----:B------:R-:W-:Y:S01]  /*0de0*/  DFMA R14, R14, -UR6, R18 ;  /* 0x800000060e0e7c2b */ /* 0x000fe20008000012 */
[----:B------:R-:W-:Y:S01]  /*0df0*/  UMOV UR6, 0x69ce2bdf ;  /* 0x69ce2bdf00067882 */ /* 0x000fe20000000000 */
[----:B------:R-:W-:Y:S01]  /*0e00*/  IMAD.MOV.U32 R18, RZ, RZ, -0x35dec16 ;  /* 0xfca213eaff127424 */ /* 0x000fe200078e00ff */
[----:B------:R-:W-:Y:S01]  /*0e10*/  UMOV UR7, 0x3e5ade15 ;  /* 0x3e5ade1500077882 */ /* 0x000fe20000000000 */
[----:B------:R-:W-:-:S06]  /*0e20*/  IMAD.MOV.U32 R19, RZ, RZ, 0x3e928af3 ;  /* 0x3e928af3ff137424 */ /* 0x000fcc00078e00ff */
        /* <DEDUP_REMOVED lines=24> */
[----:B------:R-:W-:-:S08]  /*0fb0*/  DFMA R18, R14, R18, UR6 ;  /* 0x000000060e127e2b */ /* 0x000fd00008000012 */
[----:B------:R-:W-:-:S08]  /*0fc0*/  DFMA R18, R14, R18, 1 ;  /* 0x3ff000000e12742b */ /* 0x000fd00000000012 */
[----:B------:R-:W-:-:S10]  /*0fd0*/  DFMA R14, R14, R18, 1 ;  /* 0x3ff000000e0e742b */ /* 0x000fd40000000012 */
[----:B------:R-:W-:Y:S02]  /*0fe0*/  IMAD R9, R10, 0x100000, R15 ;  /* 0x001000000a097824 */ /* 0x000fe400078e020f */
[----:B------:R-:W-:Y:S01]  /*0ff0*/  IMAD.MOV.U32 R8, RZ, RZ, R14 ;  /* 0x000000ffff087224 */ /* 0x000fe200078e000e */
[----:B------:R-:W-:Y:S06]  /*1000*/  @!P1 BRA `(.L_x_21) ;  /* 0x0000000000309947 */ /* 0x000fec0003800000 */
[----:B------:R-:W-:Y:S01]  /*1010*/  FSETP.GEU.AND P2, PT, |R13|, 4.2275390625, PT ;  /* 0x408748000d00780b */ /* 0x000fe20003f4e200 */
[C---:B------:R-:W-:Y:S02]  /*1020*/  DADD R18, R12.reuse, +INF ;  /* 0x7ff000000c127429 */ /* 0x040fe40000000000 */
[----:B------:R-:W-:-:S08]  /*1030*/  DSETP.GEU.AND P1, PT, R12, RZ, PT ;  /* 0x000000ff0c00722a */ /* 0x000fd00003f2e000 */
[----:B------:R-:W-:Y:S02]  /*1040*/  FSEL R9, R19, RZ, P1 ;  /* 0x000000ff13097208 */ /* 0x000fe40000800000 */
[----:B------:R-:W-:-:S04]  /*1050*/  @!P2 LEA.HI R8, R10, R10, RZ, 0x1 ;  /* 0x0000000a0a08a211 */ /* 0x000fc800078f08ff */
[----:B------:R-:W-:Y:S02]  /*1060*/  @!P2 SHF.R.S32.HI R11, RZ, 0x1, R8 ;  /* 0x00000001ff0ba819 */ /* 0x000fe40000011408 */
[----:B------:R-:W-:-:S03]  /*1070*/  FSEL R8, R18, RZ, P1 ;  /* 0x000000ff12087208 */ /* 0x000fc60000800000 */
[----:B------:R-:W-:Y:S02]  /*1080*/  @!P2 IMAD.IADD R10, R10, 0x1, -R11 ;  /* 0x000000010a0aa824 */ /* 0x000fe400078e0a0b */
[----:B------:R-:W-:-:S03]  /*1090*/  @!P2 IMAD R15, R11, 0x100000, R15 ;  /* 0x001000000b0fa824 */ /* 0x000fc600078e020f */
[----:B------:R-:W-:Y:S01]  /*10a0*/  @!P2 LEA R11, R10, 0x3ff00000, 0x14 ;  /* 0x3ff000000a0ba811 */ /* 0x000fe200078ea0ff */
[----:B------:R-:W-:-:S06]  /*10b0*/  @!P2 IMAD.MOV.U32 R10, RZ, RZ, RZ ;  /* 0x000000ffff0aa224 */ /* 0x000fcc00078e00ff */
[----:B------:R-:W-:-:S11]  /*10c0*/  @!P2 DMUL R8, R14, R10 ;  /* 0x0000000a0e08a228 */ /* 0x000fd60000000000 */
.L_x_21:
[----:B------:R-:W-:Y:S02]  /*10d0*/  DFMA R16, R16, R8, R8 ;  /* 0x000000081010722b */ /* 0x000fe40000000008 */
[----:B------:R-:W-:-:S08]  /*10e0*/  DSETP.NEU.AND P1, PT, |R8|, +INF , PT ;  /* 0x7ff000000800742a */ /* 0x000fd00003f2d200 */
[----:B------:R-:W-:Y:S01]  /*10f0*/  FSEL R13, R8, R16, !P1 ;  /* 0x00000010080d7208 */ /* 0x000fe20004800000 */
[----:B------:R-:W-:Y:S01]  /*1100*/  IMAD.MOV.U32 R8, RZ, RZ, R0 ;  /* 0x000000ffff087224 */ /* 0x000fe200078e0000 */
[----:B------:R-:W-:Y:S01]  /*1110*/  FSEL R16, R9, R17, !P1 ;  /* 0x0000001109107208 */ /* 0x000fe20004800000 */
[----:B------:R-:W-:-:S04]  /*1120*/  IMAD.MOV.U32 R9, RZ, RZ, 0x0 ;  /* 0x00000000ff097424 */ /* 0x000fc800078e00ff */
[----:B------:R-:W-:Y:S05]  /*1130*/  RET.REL.NODEC R8 `(_Z11vandermondePdS_ii) ;  /* 0xffffffec08b07950 */ /* 0x000fea0003c3ffff */
.L_x_22:
        /* <DEDUP_REMOVED lines=12> */
.L_x_31:


//--------------------- .text._Z10xInitRangePdddi --------------------------
	.section	.text._Z10xInitRangePdddi,"ax",@progbits
	.align	128
        .global         _Z10xInitRangePdddi
        .type           _Z10xInitRangePdddi,@function
        .size           _Z10xInitRangePdddi,(.L_x_32 - _Z10xInitRangePdddi)
        .other          _Z10xInitRangePdddi,@"STO_CUDA_ENTRY STV_DEFAULT"
_Z10xInitRangePdddi:
.text._Z10xInitRangePdddi:
[----:B------:R-:W-:Y:S01]  /*0000*/  LDC R1, c[0x0][0x37c] ;  /* 0x0000df00ff017b82 */ /* 0x000fe20000000800 */
[----:B------:R-:W0:Y:S01]  /*0010*/  LDCU UR4, c[0x0][0x398] ;  /* 0x00007300ff0477ac */ /* 0x000e220008000800 */
[----:B------:R-:W-:-:S06]  /*0020*/  IMAD.MOV.U32 R2, RZ, RZ, 0x1 ;  /* 0x00000001ff027424 */ /* 0x000fcc00078e00ff */
[----:B------:R-:W1:Y:S01]  /*0030*/  LDC.64 R10, c[0x0][0x388] ;  /* 0x0000e200ff0a7b82 */ /* 0x000e620000000a00 */
[----:B------:R-:W2:Y:S07]  /*0040*/  S2R R13, SR_TID.X ;  /* 0x00000000000d7919 */ /* 0x000eae0000002100 */
[----:B------:R-:W2:Y:S01]  /*0050*/  LDC R0, c[0x0][0x360] ;  /* 0x0000d800ff007b82 */ /* 0x000ea20000000800 */
[----:B0-----:R-:W-:-:S09]  /*0060*/  UIADD3 UR4, UPT, UPT, UR4, -0x1, URZ ;  /* 0xffffffff04047890 */ /* 0x001fd2000fffe0ff */
[----:B------:R-:W0:Y:S02]  /*0070*/  I2F.F64 R4, UR4 ;  /* 0x0000000400047d12 */ /* 0x000e240008201c00 */
[----:B------:R-:W1:Y:S06]  /*0080*/  LDCU.64 UR4, c[0x0][0x390] ;  /* 0x00007200ff0477ac */ /* 0x000e6c0008000a00 */
[----:B0-----:R-:W0:Y:S02]  /*0090*/  MUFU.RCP64H R3, R5 ;  /* 0x0000000500037308 */ /* 0x001e240000001800 */
[----:B0-----:R-:W-:-:S08]  /*00a0*/  DFMA R6, -R4, R2, 1 ;  /* 0x3ff000000406742b */ /* 0x001fd00000000102 */
[----:B------:R-:W-:-:S08]  /*00b0*/  DFMA R6, R6, R6, R6 ;  /* 0x000000060606722b */ /* 0x000fd00000000006 */
[----:B------:R-:W-:Y:S02]  /*00c0*/  DFMA R2, R2, R6, R2 ;  /* 0x000000060202722b */ /* 0x000fe40000000002 */
[----:B-1----:R-:W-:Y:S01]  /*00d0*/  DADD R6, -R10, UR4 ;  /* 0x000000040a067e29 */ /* 0x002fe20008000100 */
[----:B------:R-:W2:Y:S05]  /*00e0*/  S2UR UR4, SR_CTAID.X ;  /* 0x00000000000479c3 */ /* 0x000eaa0000002500 */
[----:B------:R-:W-:-:S04]  /*00f0*/  DFMA R8, -R4, R2, 1 ;  /* 0x3ff000000408742b */ /* 0x000fc80000000102 */
[----:B------:R-:W-:-:S04]  /*0100*/  FSETP.GEU.AND P1, PT, |R7|, 6.5827683646048100446e-37, PT ;  /* 0x036000000700780b */ /* 0x000fc80003f2e200 */
[----:B------:R-:W-:-:S08]  /*0110*/  DFMA R2, R2, R8, R2 ;  /* 0x000000080202722b */ /* 0x000fd00000000002 */
[----:B------:R-:W-:Y:S01]  /*0120*/  DMUL R8, R6, R2 ;  /* 0x0000000206087228 */ /* 0x000fe20000000000 */
[----:B--2---:R-:W-:-:S07]  /*0130*/  IMAD R0, R0, UR4, R13 ;  /* 0x0000000400007c24 */ /* 0x004fce000f8e020d */
[----:B------:R-:W-:-:S08]  /*0140*/  DFMA R10, -R4, R8, R6 ;  /* 0x00000008040a722b */ /* 0x000fd00000000106 */
[----:B------:R-:W-:-:S10]  /*0150*/  DFMA R2, R2, R10, R8 ;  /* 0x0000000a0202722b */ /* 0x000fd40000000008 */
[----:B------:R-:W-:-:S05]  /*0160*/  FFMA R8, RZ, R5, R3 ;  /* 0x00000005ff087223 */ /* 0x000fca0000000003 */
[----:B------:R-:W-:-:S13]  /*0170*/  FSETP.GT.AND P0, PT, |R8|, 1.469367938527859385e-39, PT ;  /* 0x001000000800780b */ /* 0x000fda0003f04200 */
[----:B------:R-:W-:Y:S05]  /*0180*/  @P0 BRA P1, `(.L_x_23) ;  /* 0x0000000000080947 */ /* 0x000fea0000800000 */
[----:B------:R-:W-:-:S07]  /*0190*/  MOV R10, 0x1b0 ;  /* 0x000001b0000a7802 */ /* 0x000fce0000000f00 */
[----:B------:R-:W-:Y:S05]  /*01a0*/  CALL.REL.NOINC `($__internal_1_$__cuda_sm20_div_rn_f64_full) ;  /* 0x00000000002c7944 */ /* 0x000fea0003c00000 */
.L_x_23:
[----:B------:R-:W0:Y:S02]  /*01b0*/  LDCU UR4, c[0x0][0x398] ;  /* 0x00007300ff0477ac */ /* 0x000e240008000800 */
[----:B0-----:R-:W-:-:S13]  /*01c0*/  ISETP.GE.AND P0, PT, R0, UR4, PT ;  /* 0x0000000400007c0c */ /* 0x001fda000bf06270 */
[----:B------:R-:W-:Y:S05]  /*01d0*/  @P0 EXIT ;  /* 0x000000000000094d */ /* 0x000fea0003800000 */
[----:B------:R-:W0:Y:S01]  /*01e0*/  LDC.64 R8, c[0x0][0x388] ;  /* 0x0000e200ff087b82 */ /* 0x000e220000000a00 */
[----:B------:R-:W0:Y:S01]  /*01f0*/  I2F.F64 R4, R0 ;  /* 0x0000000000047312 */ /* 0x000e220000201c00 */
[----:B------:R-:W1:Y:S06]  /*0200*/  LDCU.64 UR4, c[0x0][0x358] ;  /* 0x00006b00ff0477ac */ /* 0x000e6c0008000a00 */
[----:B------:R-:W2:Y:S01]  /*0210*/  LDC.64 R6, c[0x0][0x380] ;  /* 0x0000e000ff067b82 */ /* 0x000ea20000000a00 */
[----:B0-----:R-:W-:Y:S01]  /*0220*/  DFMA R4, R4, R2, R8 ;  /* 0x000000020404722b */ /* 0x001fe20000000008 */
[----:B--2---:R-:W-:-:S06]  /*0230*/  IMAD.WIDE R2, R0, 0x8, R6 ;  /* 0x0000000800027825 */ /* 0x004fcc00078e0206 */
[----:B-1----:R-:W-:Y:S01]  /*0240*/  STG.E.64 desc[UR4][R2.64], R4 ;  /* 0x0000000402007986 */ /* 0x002fe2000c101b04 */
[----:B------:R-:W-:Y:S05]  /*0250*/  EXIT ;  /* 0x000000000000794d */ /* 0x000fea0003800000 */
        .weak           $__internal_1_$__cuda_sm20_div_rn_f64_full
        .type           $__internal_1_$__cuda_sm20_div_rn_f64_full,@function
        .size           $__internal_1_$__cuda_sm20_div_rn_f64_full,(.L_x_32 - $__internal_1_$__cuda_sm20_div_rn_f64_full)
$__internal_1_$__cuda_sm20_div_rn_f64_full:
[C---:B------:R-:W-:Y:S01]  /*0260*/  FSETP.GEU.AND P0, PT, |R5|.reuse, 1.469367938527859385e-39, PT ;  /* 0x001000000500780b */ /* 0x040fe20003f0e200 */
[----:B------:R-:W-:Y:S01]  /*0270*/  IMAD.MOV.U32 R8, RZ, RZ, 0x1 ;  /* 0x00000001ff087424 */ /* 0x000fe200078e00ff */
[C---:B------:R-:W-:Y:S01]  /*0280*/  LOP3.LUT R2, R5.reuse, 0x800fffff, RZ, 0xc0, !PT ;  /* 0x800fffff05027812 */ /* 0x040fe200078ec0ff */
[----:B------:R-:W-:Y:S01]  /*0290*/  IMAD.MOV.U32 R11, RZ, RZ, 0x1ca00000 ;  /* 0x1ca00000ff0b7424 */ /* 0x000fe200078e00ff */
[----:B------:R-:W-:Y:S02]  /*02a0*/  LOP3.LUT R15, R5, 0x7ff00000, RZ, 0xc0, !PT ;  /* 0x7ff00000050f7812 */ /* 0x000fe400078ec0ff */
[----:B------:R-:W-:Y:S01]  /*02b0*/  LOP3.LUT R3, R2, 0x3ff00000, RZ, 0xfc, !PT ;  /* 0x3ff0000002037812 */ /* 0x000fe200078efcff */
[----:B------:R-:W-:Y:S01]  /*02c0*/  IMAD.MOV.U32 R2, RZ, RZ, R4 ;  /* 0x000000ffff027224 */ /* 0x000fe200078e0004 */
[----:B------:R-:W-:-:S04]  /*02d0*/  LOP3.LUT R14, R7, 0x7ff00000, RZ, 0xc0, !PT ;  /* 0x7ff00000070e7812 */ /* 0x000fc800078ec0ff */
[----:B------:R-:W-:Y:S01]  /*02e0*/  ISETP.GE.U32.AND P1, PT, R14, R15, PT ;  /* 0x0000000f0e00720c */ /* 0x000fe20003f26070 */
[----:B------:R-:W-:Y:S01]  /*02f0*/  @!P0 DMUL R2, R4, 8.98846567431157953865e+307 ;  /* 0x7fe0000004028828 */ /* 0x000fe20000000000 */
[----:B------:R-:W-:-:S05]  /*0300*/  IMAD.MOV.U32 R21, RZ, RZ, R14 ;  /* 0x000000ffff157224 */ /* 0x000fca00078e000e */
[----:B------:R-:W0:Y:S02]  /*0310*/  MUFU.RCP64H R9, R3 ;  /* 0x0000000300097308 */ /* 0x000e240000001800 */
[----:B0-----:R-:W-:-:S08]  /*0320*/  DFMA R12, R8, -R2, 1 ;  /* 0x3ff00000080c742b */ /* 0x001fd00000000802 */
[----:B------:R-:W-:-:S08]  /*0330*/  DFMA R12, R12, R12, R12 ;  /* 0x0000000c0c0c722b */ /* 0x000fd0000000000c */
[----:B------:R-:W-:Y:S01]  /*0340*/  DFMA R12, R8, R12, R8 ;  /* 0x0000000c080c722b */ /* 0x000fe20000000008 */
[----:B------:R-:W-:Y:S01]  /*0350*/  SEL R9, R11, 0x63400000, !P1 ;  /* 0x634000000b097807 */ /* 0x000fe20004800000 */
[----:B------:R-:W-:Y:S01]  /*0360*/  IMAD.MOV.U32 R8, RZ, RZ, R6 ;  /* 0x000000ffff087224 */ /* 0x000fe200078e0006 */
[----:B------:R-:W-:Y:S02]  /*0370*/  FSETP.GEU.AND P1, PT, |R7|, 1.469367938527859385e-39, PT ;  /* 0x001000000700780b */ /* 0x000fe40003f2e200 */
[----:B------:R-:W-:-:S03]  /*0380*/  LOP3.LUT R9, R9, 0x800fffff, R7, 0xf8, !PT ;  /* 0x800fffff09097812 */ /* 0x000fc600078ef807 */
[----:B------:R-:W-:-:S08]  /*0390*/  DFMA R16, R12, -R2, 1 ;  /* 0x3ff000000c10742b */ /* 0x000fd00000000802 */
[----:B------:R-:W-:Y:S01]  /*03a0*/  DFMA R12, R12, R16, R12 ;  /* 0x000000100c0c722b */ /* 0x000fe2000000000c */
[----:B------:R-:W-:Y:S10]  /*03b0*/  @P1 BRA `(.L_x_24) ;  /* 0x0000000000201947 */ /* 0x000ff40003800000 */
[----:B------:R-:W-:Y:S01]  /*03c0*/  LOP3.LUT R17, R5, 0x7ff00000, RZ, 0xc0, !PT ;  /* 0x7ff0000005117812 */ /* 0x000fe200078ec0ff */
[----:B------:R-:W-:-:S03]  /*03d0*/  IMAD.MOV.U32 R16, RZ, RZ, RZ ;  /* 0x000000ffff107224 */ /* 0x000fc600078e00ff */
[----:B------:R-:W-:-:S04]  /*03e0*/  ISETP.GE.U32.AND P1, PT, R14, R17, PT ;  /* 0x000000110e00720c */ /* 0x000fc80003f26070 */
[----:B------:R-:W-:-:S04]  /*03f0*/  SEL R17, R11, 0x63400000, !P1 ;  /* 0x634000000b117807 */ /* 0x000fc80004800000 */
[----:B------:R-:W-:-:S04]  /*0400*/  LOP3.LUT R17, R17, 0x80000000, R7, 0xf8, !PT ;  /* 0x8000000011117812 */ /* 0x000fc800078ef807 */
[----:B------:R-:W-:-:S06]  /*0410*/  LOP3.LUT R17, R17, 0x100000, RZ, 0xfc, !PT ;  /* 0x0010000011117812 */ /* 0x000fcc00078efcff */
[----:B------:R-:W-:-:S10]  /*0420*/  DFMA R8, R8, 2, -R16 ;  /* 0x400000000808782b */ /* 0x000fd40000000810 */
[----:B------:R-:W-:-:S07]  /*0430*/  LOP3.LUT R21, R9, 0x7ff00000, RZ, 0xc0, !PT ;  /* 0x7ff0000009157812 */ /* 0x000fce00078ec0ff */
.L_x_24:
[----:B------:R-:W-:Y:S01]  /*0440*/  IMAD.MOV.U32 R20, RZ, RZ, R15 ;  /* 0x000000ffff147224 */ /* 0x000fe200078e000f */
[----:B------:R-:W-:Y:S01]  /*0450*/  @!P0 LOP3.LUT R20, R3, 0x7ff00000, RZ, 0xc0, !PT ;  /* 0x7ff0000003148812 */ /* 0x000fe200078ec0ff */
[----:B------:R-:W-:Y:S01]  /*0460*/  VIADD R15, R21, 0xffffffff ;  /* 0xffffffff150f7836 */ /* 0x000fe20000000000 */
[----:B------:R-:W-:-:S03]  /*0470*/  DMUL R16, R12, R8 ;  /* 0x000000080c107228 */ /* 0x000fc60000000000 */
[----:B------:R-:W-:Y:S01]  /*0480*/  VIADD R22, R20, 0xffffffff ;  /* 0xffffffff14167836 */ /* 0x000fe20000000000 */
[----:B------:R-:W-:-:S04]  /*0490*/  ISETP.GT.U32.AND P0, PT, R15, 0x7feffffe, PT ;  /* 0x7feffffe0f00780c */ /* 0x000fc80003f04070 */
[----:B------:R-:W-:Y:S01]  /*04a0*/  ISETP.GT.U32.OR P0, PT, R22, 0x7feffffe, P0 ;  /* 0x7feffffe1600780c */ /* 0x000fe20000704470 */
[----:B------:R-:W-:-:S08]  /*04b0*/  DFMA R18, R16, -R2, R8 ;  /* 0x800000021012722b */ /* 0x000fd00000000008 */
[----:B------:R-:W-:-:S04]  /*04c0*/  DFMA R12, R12, R18, R16 ;  /* 0x000000120c0c722b */ /* 0x000fc80000000010 */
[----:B------:R-:W-:Y:S07]  /*04d0*/  @P0 BRA `(.L_x_25) ;  /* 0x00000000006c0947 */ /* 0x000fee0003800000 */
        /* <DEDUP_REMOVED lines=27> */
.L_x_25:
        /* <DEDUP_REMOVED lines=16> */
.L_x_28:
[----:B------:R-:W-:Y:S01]  /*0790*/  LOP3.LUT R15, R5, 0x80000, RZ, 0xfc, !PT ;  /* 0x00080000050f7812 */ /* 0x000fe200078efcff */
[----:B------:R-:W-:Y:S01]  /*07a0*/  IMAD.MOV.U32 R14, RZ, RZ, R4 ;  /* 0x000000ffff0e7224 */ /* 0x000fe200078e0004 */
[----:B------:R-:W-:Y:S06]  /*07b0*/  BRA `(.L_x_26) ;  /* 0x0000000000087947 */ /* 0x000fec0003800000 */
.L_x_27:
[----:B------:R-:W-:Y:S01]  /*07c0*/  LOP3.LUT R15, R7, 0x80000, RZ, 0xfc, !PT ;  /* 0x00080000070f7812 */ /* 0x000fe200078efcff */
[----:B------:R-:W-:-:S07]  /*07d0*/  IMAD.MOV.U32 R14, RZ, RZ, R6 ;  /* 0x000000ffff0e7224 */ /* 0x000fce00078e0006 */
.L_x_26:
[----:B------:R-:W-:Y:S02]  /*07e0*/  IMAD.MOV.U32 R11, RZ, RZ, 0x0 ;  /* 0x00000000ff0b7424 */ /* 0x000fe400078e00ff */
[----:B------:R-:W-:Y:S02]  /*07f0*/  IMAD.MOV.U32 R2, RZ, RZ, R14 ;  /* 0x000000ffff027224 */ /* 0x000fe400078e000e */
[----:B------:R-:W-:Y:S01]  /*0800*/  IMAD.MOV.U32 R3, RZ, RZ, R15 ;  /* 0x000000ffff037224 */ /* 0x000fe200078e000f */
[----:B------:R-:W-:Y:S06]  /*0810*/  RET.REL.NODEC R10 `(_Z10xInitRangePdddi) ;  /* 0xfffffff40af87950 */ /* 0x000fec0003c3ffff */
.L_x_29:
        /* <DEDUP_REMOVED lines=14> */
.L_x_32:


//--------------------- .nv.global.init           --------------------------
	.section	.nv.global.init,"aw",@progbits
.nv.global.init:
	.type		$str,@object
	.size		$str,(.L_0 - $str)
$str:
        /*0000*/ 	.byte	0x4d, 0x61, 0x74, 0x68, 0x20, 0x45, 0x72, 0x72, 0x6f, 0x72, 0x00
.L_0:


//--------------------- .nv.shared.reserved.0     --------------------------
	.section	.nv.shared.reserved.0,"aw",@nobits
	.weak		__nv_reservedSMEM_offset_0_alias
	.size		__nv_reservedSMEM_offset_0_alias, 0, 64
	.other		__nv_reservedSMEM_offset_0_alias,@"STO_CUDA_RESERVED_SHARED STV_DEFAULT"
__nv_reservedSMEM_offset_0_alias:
	.zero		0
	.zero		64


//--------------------- .nv.shared._Z6matMulPdS_S_iii --------------------------
	.section	.nv.shared._Z6matMulPdS_S_iii,"aw",@nobits
	.sectionflags	@""
	.align	4
.nv.shared._Z6matMulPdS_S_iii:
	.zero		9216


//--------------------- .nv.constant0._Z12substractRowPdS_S_ii --------------------------
	.section	.nv.constant0._Z12substractRowPdS_S_ii,"a",@progbits
	.sectionflags	@""
	.align	4
.nv.constant0._Z12substractRowPdS_S_ii:
	.zero		928


//--------------------- .nv.constant0._Z9reduceRowPdS_S_ii --------------------------
	.section	.nv.constant0._Z9reduceRowPdS_S_ii,"a",@progbits
	.sectionflags	@""
	.align	4
.nv.constant0._Z9reduceRowPdS_S_ii:
	.zero		928


//--------------------- .nv.constant0._Z18initIdentityMatrixPdi --------------------------
	.section	.nv.constant0._Z18initIdentityMatrixPdi,"a",@progbits
	.sectionflags	@""
	.align	4
.nv.constant0._Z18initIdentityMatrixPdi:
	.zero		908


//--------------------- .nv.constant0._Z6matMulPdS_S_iii --------------------------
	.section	.nv.constant0._Z6matMulPdS_S_iii,"a",@progbits
	.sectionflags	@""
	.align	4
.nv.constant0._Z6matMulPdS_S_iii:
	.zero		932


//--------------------- .nv.constant0._Z9transposePdS_ii --------------------------
	.section	.nv.constant0._Z9transposePdS_ii,"a",@progbits
	.sectionflags	@""
	.align	4
.nv.constant0._Z9transposePdS_ii:
	.zero		920


//--------------------- .nv.constant0._Z11vandermondePdS_ii --------------------------
	.section	.nv.constant0._Z11vandermondePdS_ii,"a",@progbits
	.sectionflags	@""
	.align	4
.nv.constant0._Z11vandermondePdS_ii:
	.zero		920


//--------------------- .nv.constant0._Z10xInitRangePdddi --------------------------
	.section	.nv.constant0._Z10xInitRangePdddi,"a",@progbits
	.sectionflags	@""
	.align	4
.nv.constant0._Z10xInitRangePdddi:
	.zero		924


//--------------------- SYMBOLS --------------------------

	.type		.nv.reservedSmem.offset0,@object
	.size		.nv.reservedSmem.offset0,0x4
	.type		.nv.reservedSmem.cap,@object
	.size		.nv.reservedSmem.cap,0x4
	.type		vprintf,@function
